//
// Generated by NVIDIA NVVM Compiler
//
// Compiler Build ID: CL-36424714
// Cuda compilation tools, release 13.0, V13.0.88
// Based on NVVM 20.0.0
//

.version 9.0
.target sm_100
.address_size 64

	// .globl	_Z12setup_kernelP17curandStateXORWOWi
.global .align 4 .b8 precalc_xorwow_matrix[102400];
.global .align 4 .b8 precalc_xorwow_offset_matrix[102400];
.global .align 4 .b8 mrg32k3aM1[2304];
.global .align 4 .b8 mrg32k3aM2[2304];
.global .align 4 .b8 mrg32k3aM1SubSeq[2016];
.global .align 4 .b8 mrg32k3aM2SubSeq[2016];
.global .align 4 .b8 mrg32k3aM1Seq[2304];
.global .align 4 .b8 mrg32k3aM2Seq[2304];
.const .align 8 .b8 __cr_lgamma_table[72];
.const .align 4 .b8 dx[104] = {255, 255, 255, 255, 255, 255, 255, 255, 255, 255, 255, 255, 255, 255, 255, 255, 255, 255, 255, 255, 255, 255, 255, 255, 255, 255, 255, 255, 255, 255, 255, 255, 255, 255, 255, 255, 0, 0, 0, 0, 0, 0, 0, 0, 0, 0, 0, 0, 0, 0, 0, 0, 0, 0, 0, 0, 1, 0, 0, 0, 1, 0, 0, 0, 1, 0, 0, 0, 1, 0, 0, 0, 1, 0, 0, 0, 1, 0, 0, 0, 1, 0, 0, 0, 1, 0, 0, 0, 1};
.const .align 4 .b8 dy[104] = {255, 255, 255, 255, 255, 255, 255, 255, 255, 255, 255, 255, 0, 0, 0, 0, 0, 0, 0, 0, 0, 0, 0, 0, 1, 0, 0, 0, 1, 0, 0, 0, 1, 0, 0, 0, 255, 255, 255, 255, 255, 255, 255, 255, 255, 255, 255, 255, 0, 0, 0, 0, 0, 0, 0, 0, 255, 255, 255, 255, 255, 255, 255, 255, 255, 255, 255, 255, 0, 0, 0, 0, 0, 0, 0, 0, 0, 0, 0, 0, 1, 0, 0, 0, 1, 0, 0, 0, 1, 0, 0, 0, 1, 0, 0, 0, 1, 0, 0, 0, 1};
.const .align 4 .b8 dz[104] = {255, 255, 255, 255, 0, 0, 0, 0, 1, 0, 0, 0, 255, 255, 255, 255, 0, 0, 0, 0, 1, 0, 0, 0, 255, 255, 255, 255, 0, 0, 0, 0, 1, 0, 0, 0, 255, 255, 255, 255, 0, 0, 0, 0, 1, 0, 0, 0, 255, 255, 255, 255, 1, 0, 0, 0, 255, 255, 255, 255, 0, 0, 0, 0, 1, 0, 0, 0, 255, 255, 255, 255, 0, 0, 0, 0, 1, 0, 0, 0, 255, 255, 255, 255, 0, 0, 0, 0, 1, 0, 0, 0, 255, 255, 255, 255, 0, 0, 0, 0, 1};

.visible .entry _Z12setup_kernelP17curandStateXORWOWi(
	.param .u64 .ptr .align 1 _Z12setup_kernelP17curandStateXORWOWi_param_0,
	.param .u32 _Z12setup_kernelP17curandStateXORWOWi_param_1
)
{
	.reg .pred 	%p<25>;
	.reg .b32 	%r<411>;
	.reg .b64 	%rd<18>;

	ld.param.u64 	%rd8, [_Z12setup_kernelP17curandStateXORWOWi_param_0];
	ld.param.u32 	%r182, [_Z12setup_kernelP17curandStateXORWOWi_param_1];
	cvta.to.global.u64 	%rd9, %rd8;
	mov.u32 	%r183, %tid.x;
	mov.u32 	%r184, %ctaid.x;
	mov.u32 	%r185, %ntid.x;
	mad.lo.s32 	%r186, %r184, %r185, %r183;
	cvt.s64.s32 	%rd17, %r186;
	mul.wide.s32 	%rd10, %r186, 48;
	add.s64 	%rd2, %rd9, %rd10;
	xor.b32  	%r187, %r182, -1429050551;
	mul.lo.s32 	%r188, %r187, 1099087573;
	setp.gt.s32 	%p1, %r182, -1;
	selp.b32 	%r189, -644748465, -1947113066, %p1;
	add.s32 	%r190, %r189, %r188;
	add.s32 	%r191, %r190, 6615241;
	add.s32 	%r192, %r188, 123456789;
	st.global.v2.u32 	[%rd2], {%r191, %r192};
	xor.b32  	%r193, %r188, 362436069;
	add.s32 	%r194, %r189, 521288629;
	st.global.v2.u32 	[%rd2+8], {%r193, %r194};
	xor.b32  	%r195, %r189, 88675123;
	add.s32 	%r196, %r188, 5783321;
	st.global.v2.u32 	[%rd2+16], {%r195, %r196};
	setp.eq.s32 	%p2, %r186, 0;
	@%p2 bra 	$L__BB0_42;
	mov.b32 	%r317, 0;
	mov.u64 	%rd12, precalc_xorwow_matrix;
$L__BB0_2:
	and.b64  	%rd4, %rd17, 3;
	setp.eq.s64 	%p3, %rd4, 0;
	@%p3 bra 	$L__BB0_41;
	mul.wide.u32 	%rd11, %r317, 3200;
	add.s64 	%rd5, %rd12, %rd11;
	cvt.u32.u64 	%r2, %rd4;
	mov.b32 	%r318, 0;
$L__BB0_4:
	mov.b32 	%r331, 0;
	mov.u32 	%r332, %r331;
	mov.u32 	%r333, %r331;
	mov.u32 	%r334, %r331;
	mov.u32 	%r335, %r331;
	mov.u32 	%r324, %r331;
$L__BB0_5:
	mul.wide.u32 	%rd13, %r324, 4;
	add.s64 	%rd14, %rd2, %rd13;
	ld.global.u32 	%r10, [%rd14+4];
	shl.b32 	%r11, %r324, 5;
	mov.b32 	%r330, 0;
$L__BB0_6:
	.pragma "nounroll";
	shr.u32 	%r201, %r10, %r330;
	and.b32  	%r202, %r201, 1;
	setp.eq.b32 	%p4, %r202, 1;
	not.pred 	%p5, %p4;
	add.s32 	%r203, %r11, %r330;
	mul.lo.s32 	%r204, %r203, 5;
	mul.wide.u32 	%rd15, %r204, 4;
	add.s64 	%rd6, %rd5, %rd15;
	@%p5 bra 	$L__BB0_8;
	ld.global.u32 	%r205, [%rd6];
	xor.b32  	%r335, %r335, %r205;
	ld.global.u32 	%r206, [%rd6+4];
	xor.b32  	%r334, %r334, %r206;
	ld.global.u32 	%r207, [%rd6+8];
	xor.b32  	%r333, %r333, %r207;
	ld.global.u32 	%r208, [%rd6+12];
	xor.b32  	%r332, %r332, %r208;
	ld.global.u32 	%r209, [%rd6+16];
	xor.b32  	%r331, %r331, %r209;
$L__BB0_8:
	and.b32  	%r211, %r201, 2;
	setp.eq.s32 	%p6, %r211, 0;
	@%p6 bra 	$L__BB0_10;
	ld.global.u32 	%r212, [%rd6+20];
	xor.b32  	%r335, %r335, %r212;
	ld.global.u32 	%r213, [%rd6+24];
	xor.b32  	%r334, %r334, %r213;
	ld.global.u32 	%r214, [%rd6+28];
	xor.b32  	%r333, %r333, %r214;
	ld.global.u32 	%r215, [%rd6+32];
	xor.b32  	%r332, %r332, %r215;
	ld.global.u32 	%r216, [%rd6+36];
	xor.b32  	%r331, %r331, %r216;
$L__BB0_10:
	and.b32  	%r218, %r201, 4;
	setp.eq.s32 	%p7, %r218, 0;
	@%p7 bra 	$L__BB0_12;
	ld.global.u32 	%r219, [%rd6+40];
	xor.b32  	%r335, %r335, %r219;
	ld.global.u32 	%r220, [%rd6+44];
	xor.b32  	%r334, %r334, %r220;
	ld.global.u32 	%r221, [%rd6+48];
	xor.b32  	%r333, %r333, %r221;
	ld.global.u32 	%r222, [%rd6+52];
	xor.b32  	%r332, %r332, %r222;
	ld.global.u32 	%r223, [%rd6+56];
	xor.b32  	%r331, %r331, %r223;
$L__BB0_12:
	and.b32  	%r225, %r201, 8;
	setp.eq.s32 	%p8, %r225, 0;
	@%p8 bra 	$L__BB0_14;
	ld.global.u32 	%r226, [%rd6+60];
	xor.b32  	%r335, %r335, %r226;
	ld.global.u32 	%r227, [%rd6+64];
	xor.b32  	%r334, %r334, %r227;
	ld.global.u32 	%r228, [%rd6+68];
	xor.b32  	%r333, %r333, %r228;
	ld.global.u32 	%r229, [%rd6+72];
	xor.b32  	%r332, %r332, %r229;
	ld.global.u32 	%r230, [%rd6+76];
	xor.b32  	%r331, %r331, %r230;
$L__BB0_14:
	and.b32  	%r232, %r201, 16;
	setp.eq.s32 	%p9, %r232, 0;
	@%p9 bra 	$L__BB0_16;
	ld.global.u32 	%r233, [%rd6+80];
	xor.b32  	%r335, %r335, %r233;
	ld.global.u32 	%r234, [%rd6+84];
	xor.b32  	%r334, %r334, %r234;
	ld.global.u32 	%r235, [%rd6+88];
	xor.b32  	%r333, %r333, %r235;
	ld.global.u32 	%r236, [%rd6+92];
	xor.b32  	%r332, %r332, %r236;
	ld.global.u32 	%r237, [%rd6+96];
	xor.b32  	%r331, %r331, %r237;
$L__BB0_16:
	and.b32  	%r239, %r201, 32;
	setp.eq.s32 	%p10, %r239, 0;
	@%p10 bra 	$L__BB0_18;
	ld.global.u32 	%r240, [%rd6+100];
	xor.b32  	%r335, %r335, %r240;
	ld.global.u32 	%r241, [%rd6+104];
	xor.b32  	%r334, %r334, %r241;
	ld.global.u32 	%r242, [%rd6+108];
	xor.b32  	%r333, %r333, %r242;
	ld.global.u32 	%r243, [%rd6+112];
	xor.b32  	%r332, %r332, %r243;
	ld.global.u32 	%r244, [%rd6+116];
	xor.b32  	%r331, %r331, %r244;
$L__BB0_18:
	and.b32  	%r246, %r201, 64;
	setp.eq.s32 	%p11, %r246, 0;
	@%p11 bra 	$L__BB0_20;
	ld.global.u32 	%r247, [%rd6+120];
	xor.b32  	%r335, %r335, %r247;
	ld.global.u32 	%r248, [%rd6+124];
	xor.b32  	%r334, %r334, %r248;
	ld.global.u32 	%r249, [%rd6+128];
	xor.b32  	%r333, %r333, %r249;
	ld.global.u32 	%r250, [%rd6+132];
	xor.b32  	%r332, %r332, %r250;
	ld.global.u32 	%r251, [%rd6+136];
	xor.b32  	%r331, %r331, %r251;
$L__BB0_20:
	and.b32  	%r253, %r201, 128;
	setp.eq.s32 	%p12, %r253, 0;
	@%p12 bra 	$L__BB0_22;
	ld.global.u32 	%r254, [%rd6+140];
	xor.b32  	%r335, %r335, %r254;
	ld.global.u32 	%r255, [%rd6+144];
	xor.b32  	%r334, %r334, %r255;
	ld.global.u32 	%r256, [%rd6+148];
	xor.b32  	%r333, %r333, %r256;
	ld.global.u32 	%r257, [%rd6+152];
	xor.b32  	%r332, %r332, %r257;
	ld.global.u32 	%r258, [%rd6+156];
	xor.b32  	%r331, %r331, %r258;
$L__BB0_22:
	and.b32  	%r260, %r201, 256;
	setp.eq.s32 	%p13, %r260, 0;
	@%p13 bra 	$L__BB0_24;
	ld.global.u32 	%r261, [%rd6+160];
	xor.b32  	%r335, %r335, %r261;
	ld.global.u32 	%r262, [%rd6+164];
	xor.b32  	%r334, %r334, %r262;
	ld.global.u32 	%r263, [%rd6+168];
	xor.b32  	%r333, %r333, %r263;
	ld.global.u32 	%r264, [%rd6+172];
	xor.b32  	%r332, %r332, %r264;
	ld.global.u32 	%r265, [%rd6+176];
	xor.b32  	%r331, %r331, %r265;
$L__BB0_24:
	and.b32  	%r267, %r201, 512;
	setp.eq.s32 	%p14, %r267, 0;
	@%p14 bra 	$L__BB0_26;
	ld.global.u32 	%r268, [%rd6+180];
	xor.b32  	%r335, %r335, %r268;
	ld.global.u32 	%r269, [%rd6+184];
	xor.b32  	%r334, %r334, %r269;
	ld.global.u32 	%r270, [%rd6+188];
	xor.b32  	%r333, %r333, %r270;
	ld.global.u32 	%r271, [%rd6+192];
	xor.b32  	%r332, %r332, %r271;
	ld.global.u32 	%r272, [%rd6+196];
	xor.b32  	%r331, %r331, %r272;
$L__BB0_26:
	and.b32  	%r274, %r201, 1024;
	setp.eq.s32 	%p15, %r274, 0;
	@%p15 bra 	$L__BB0_28;
	ld.global.u32 	%r275, [%rd6+200];
	xor.b32  	%r335, %r335, %r275;
	ld.global.u32 	%r276, [%rd6+204];
	xor.b32  	%r334, %r334, %r276;
	ld.global.u32 	%r277, [%rd6+208];
	xor.b32  	%r333, %r333, %r277;
	ld.global.u32 	%r278, [%rd6+212];
	xor.b32  	%r332, %r332, %r278;
	ld.global.u32 	%r279, [%rd6+216];
	xor.b32  	%r331, %r331, %r279;
$L__BB0_28:
	and.b32  	%r281, %r201, 2048;
	setp.eq.s32 	%p16, %r281, 0;
	@%p16 bra 	$L__BB0_30;
	ld.global.u32 	%r282, [%rd6+220];
	xor.b32  	%r335, %r335, %r282;
	ld.global.u32 	%r283, [%rd6+224];
	xor.b32  	%r334, %r334, %r283;
	ld.global.u32 	%r284, [%rd6+228];
	xor.b32  	%r333, %r333, %r284;
	ld.global.u32 	%r285, [%rd6+232];
	xor.b32  	%r332, %r332, %r285;
	ld.global.u32 	%r286, [%rd6+236];
	xor.b32  	%r331, %r331, %r286;
$L__BB0_30:
	and.b32  	%r288, %r201, 4096;
	setp.eq.s32 	%p17, %r288, 0;
	@%p17 bra 	$L__BB0_32;
	ld.global.u32 	%r289, [%rd6+240];
	xor.b32  	%r335, %r335, %r289;
	ld.global.u32 	%r290, [%rd6+244];
	xor.b32  	%r334, %r334, %r290;
	ld.global.u32 	%r291, [%rd6+248];
	xor.b32  	%r333, %r333, %r291;
	ld.global.u32 	%r292, [%rd6+252];
	xor.b32  	%r332, %r332, %r292;
	ld.global.u32 	%r293, [%rd6+256];
	xor.b32  	%r331, %r331, %r293;
$L__BB0_32:
	and.b32  	%r295, %r201, 8192;
	setp.eq.s32 	%p18, %r295, 0;
	@%p18 bra 	$L__BB0_34;
	ld.global.u32 	%r296, [%rd6+260];
	xor.b32  	%r335, %r335, %r296;
	ld.global.u32 	%r297, [%rd6+264];
	xor.b32  	%r334, %r334, %r297;
	ld.global.u32 	%r298, [%rd6+268];
	xor.b32  	%r333, %r333, %r298;
	ld.global.u32 	%r299, [%rd6+272];
	xor.b32  	%r332, %r332, %r299;
	ld.global.u32 	%r300, [%rd6+276];
	xor.b32  	%r331, %r331, %r300;
$L__BB0_34:
	and.b32  	%r302, %r201, 16384;
	setp.eq.s32 	%p19, %r302, 0;
	@%p19 bra 	$L__BB0_36;
	ld.global.u32 	%r303, [%rd6+280];
	xor.b32  	%r335, %r335, %r303;
	ld.global.u32 	%r304, [%rd6+284];
	xor.b32  	%r334, %r334, %r304;
	ld.global.u32 	%r305, [%rd6+288];
	xor.b32  	%r333, %r333, %r305;
	ld.global.u32 	%r306, [%rd6+292];
	xor.b32  	%r332, %r332, %r306;
	ld.global.u32 	%r307, [%rd6+296];
	xor.b32  	%r331, %r331, %r307;
$L__BB0_36:
	and.b32  	%r309, %r201, 32768;
	setp.eq.s32 	%p20, %r309, 0;
	@%p20 bra 	$L__BB0_38;
	ld.global.u32 	%r310, [%rd6+300];
	xor.b32  	%r335, %r335, %r310;
	ld.global.u32 	%r311, [%rd6+304];
	xor.b32  	%r334, %r334, %r311;
	ld.global.u32 	%r312, [%rd6+308];
	xor.b32  	%r333, %r333, %r312;
	ld.global.u32 	%r313, [%rd6+312];
	xor.b32  	%r332, %r332, %r313;
	ld.global.u32 	%r314, [%rd6+316];
	xor.b32  	%r331, %r331, %r314;
$L__BB0_38:
	add.s32 	%r330, %r330, 16;
	setp.ne.s32 	%p21, %r330, 32;
	@%p21 bra 	$L__BB0_6;
	mad.lo.s32 	%r315, %r324, -31, %r11;
	add.s32 	%r324, %r315, 1;
	setp.ne.s32 	%p22, %r324, 5;
	@%p22 bra 	$L__BB0_5;
	st.global.u32 	[%rd2+4], %r335;
	st.global.u32 	[%rd2+8], %r334;
	st.global.u32 	[%rd2+12], %r333;
	st.global.u32 	[%rd2+16], %r332;
	st.global.u32 	[%rd2+20], %r331;
	add.s32 	%r318, %r318, 1;
	setp.lt.u32 	%p23, %r318, %r2;
	@%p23 bra 	$L__BB0_4;
$L__BB0_41:
	shr.u64 	%rd7, %rd17, 2;
	add.s32 	%r317, %r317, 1;
	setp.gt.u64 	%p24, %rd17, 3;
	mov.u64 	%rd17, %rd7;
	@%p24 bra 	$L__BB0_2;
$L__BB0_42:
	mov.b32 	%r316, 0;
	st.global.v2.u32 	[%rd2+24], {%r316, %r316};
	st.global.u32 	[%rd2+32], %r316;
	mov.b64 	%rd16, 0;
	st.global.u64 	[%rd2+40], %rd16;
	ret;

}
	// .globl	_Z10dla_kernel14cudaPitchedPtrP17curandStateXORWOWii
.visible .entry _Z10dla_kernel14cudaPitchedPtrP17curandStateXORWOWii(
	.param .align 8 .b8 _Z10dla_kernel14cudaPitchedPtrP17curandStateXORWOWii_param_0[32],
	.param .u64 .ptr .align 1 _Z10dla_kernel14cudaPitchedPtrP17curandStateXORWOWii_param_1,
	.param .u32 _Z10dla_kernel14cudaPitchedPtrP17curandStateXORWOWii_param_2,
	.param .u32 _Z10dla_kernel14cudaPitchedPtrP17curandStateXORWOWii_param_3
)
{
	.reg .pred 	%p<35>;
	.reg .b16 	%rs<29>;
	.reg .b32 	%r<130>;
	.reg .b64 	%rd<65>;

	ld.param.u64 	%rd22, [_Z10dla_kernel14cudaPitchedPtrP17curandStateXORWOWii_param_0+8];
	ld.param.u64 	%rd21, [_Z10dla_kernel14cudaPitchedPtrP17curandStateXORWOWii_param_0];
	ld.param.u64 	%rd25, [_Z10dla_kernel14cudaPitchedPtrP17curandStateXORWOWii_param_1];
	ld.param.u32 	%r45, [_Z10dla_kernel14cudaPitchedPtrP17curandStateXORWOWii_param_2];
	cvta.to.global.u64 	%rd26, %rd25;
	cvta.to.global.u64 	%rd1, %rd21;
	mov.u32 	%r48, %tid.x;
	mov.u32 	%r49, %ctaid.x;
	mov.u32 	%r50, %ntid.x;
	mad.lo.s32 	%r51, %r49, %r50, %r48;
	mul.wide.u32 	%rd27, %r51, 48;
	add.s64 	%rd28, %rd26, %rd27;
	ld.global.v2.u32 	{%r123, %r116}, [%rd28];
	ld.global.v2.u32 	{%r115, %r114}, [%rd28+8];
	ld.global.v2.u32 	{%r125, %r124}, [%rd28+16];
	cvt.s64.s32 	%rd29, %r45;
	mul.lo.s64 	%rd3, %rd22, %rd29;
	mov.b32 	%r119, 0;
$L__BB1_1:
	mov.u32 	%r128, %r125;
	mov.u32 	%r127, %r124;
	ld.param.u32 	%r109, [_Z10dla_kernel14cudaPitchedPtrP17curandStateXORWOWii_param_3];
	ld.param.u32 	%r107, [_Z10dla_kernel14cudaPitchedPtrP17curandStateXORWOWii_param_2];
	shr.u32 	%r52, %r116, 2;
	xor.b32  	%r53, %r52, %r116;
	shl.b32 	%r54, %r127, 4;
	shl.b32 	%r55, %r53, 1;
	xor.b32  	%r56, %r54, %r55;
	xor.b32  	%r57, %r56, %r127;
	xor.b32  	%r126, %r57, %r53;
	add.s32 	%r58, %r123, %r126;
	add.s32 	%r59, %r58, 362437;
	rem.u32 	%r122, %r59, %r107;
	shr.u32 	%r60, %r115, 2;
	xor.b32  	%r61, %r60, %r115;
	shl.b32 	%r62, %r126, 4;
	shl.b32 	%r63, %r61, 1;
	xor.b32  	%r64, %r63, %r62;
	xor.b32  	%r65, %r64, %r61;
	xor.b32  	%r125, %r65, %r126;
	add.s32 	%r66, %r123, %r125;
	add.s32 	%r67, %r66, 724874;
	rem.u32 	%r121, %r67, %r107;
	shr.u32 	%r68, %r114, 2;
	xor.b32  	%r69, %r68, %r114;
	shl.b32 	%r70, %r125, 4;
	shl.b32 	%r71, %r69, 1;
	xor.b32  	%r72, %r71, %r70;
	xor.b32  	%r73, %r72, %r69;
	xor.b32  	%r124, %r73, %r125;
	add.s32 	%r123, %r123, 1087311;
	add.s32 	%r74, %r124, %r123;
	rem.u32 	%r120, %r74, %r107;
	cvt.s64.s32 	%rd30, %r122;
	mul.lo.s64 	%rd31, %rd3, %rd30;
	cvt.s64.s32 	%rd32, %r121;
	mad.lo.s64 	%rd33, %rd22, %rd32, %rd31;
	cvt.s64.s32 	%rd34, %r120;
	add.s64 	%rd35, %rd33, %rd34;
	add.s64 	%rd36, %rd1, %rd35;
	ld.global.u8 	%rs1, [%rd36];
	setp.ne.s16 	%p1, %rs1, 0;
	setp.lt.s32 	%p2, %r119, %r109;
	selp.u32 	%r75, 1, 0, %p1;
	add.s32 	%r119, %r119, %r75;
	and.pred  	%p3, %p1, %p2;
	mov.u32 	%r114, %r126;
	mov.u32 	%r115, %r127;
	mov.u32 	%r116, %r128;
	@%p3 bra 	$L__BB1_1;
	ld.param.u32 	%r110, [_Z10dla_kernel14cudaPitchedPtrP17curandStateXORWOWii_param_3];
	setp.ge.s32 	%p4, %r119, %r110;
	@%p4 bra 	$L__BB1_32;
	ld.param.u32 	%r108, [_Z10dla_kernel14cudaPitchedPtrP17curandStateXORWOWii_param_2];
	add.s32 	%r77, %r108, -2;
$L__BB1_4:
	mov.u32 	%r28, %r127;
	mov.u32 	%r127, %r126;
	mov.u32 	%r126, %r125;
	mov.u32 	%r125, %r124;
	add.s32 	%r119, %r119, 1;
	max.s32 	%r76, %r122, 1;
	min.s32 	%r33, %r76, %r77;
	max.s32 	%r78, %r121, 1;
	min.s32 	%r34, %r78, %r77;
	max.s32 	%r79, %r120, 1;
	min.s32 	%r80, %r79, %r77;
	add.s32 	%r81, %r34, -1;
	cvt.s64.s32 	%rd37, %r81;
	add.s32 	%r82, %r33, -1;
	cvt.s64.s32 	%rd38, %r82;
	mul.lo.s64 	%rd4, %rd3, %rd38;
	cvt.s64.s32 	%rd5, %r80;
	mad.lo.s64 	%rd6, %rd22, %rd37, %rd5;
	add.s64 	%rd39, %rd6, %rd4;
	add.s64 	%rd7, %rd1, %rd39;
	ld.global.u8 	%rs2, [%rd7+-1];
	setp.ne.s16 	%p5, %rs2, 0;
	@%p5 bra 	$L__BB1_33;
	cvt.s64.s32 	%rd40, %r33;
	mul.lo.s64 	%rd8, %rd3, %rd40;
	add.s64 	%rd41, %rd6, %rd8;
	add.s64 	%rd9, %rd1, %rd41;
	ld.global.u8 	%rs3, [%rd9+-1];
	setp.ne.s16 	%p6, %rs3, 0;
	@%p6 bra 	$L__BB1_33;
	add.s32 	%r83, %r33, 1;
	cvt.s64.s32 	%rd42, %r83;
	mul.lo.s64 	%rd10, %rd3, %rd42;
	add.s64 	%rd43, %rd6, %rd10;
	add.s64 	%rd11, %rd1, %rd43;
	ld.global.u8 	%rs4, [%rd11+-1];
	setp.ne.s16 	%p7, %rs4, 0;
	@%p7 bra 	$L__BB1_33;
	cvt.s64.s32 	%rd44, %r34;
	mad.lo.s64 	%rd12, %rd22, %rd44, %rd5;
	add.s64 	%rd45, %rd12, %rd4;
	add.s64 	%rd13, %rd1, %rd45;
	ld.global.u8 	%rs5, [%rd13+-1];
	setp.ne.s16 	%p8, %rs5, 0;
	@%p8 bra 	$L__BB1_33;
	add.s64 	%rd46, %rd12, %rd8;
	add.s64 	%rd14, %rd1, %rd46;
	ld.global.u8 	%rs6, [%rd14+-1];
	setp.ne.s16 	%p9, %rs6, 0;
	@%p9 bra 	$L__BB1_33;
	add.s64 	%rd47, %rd12, %rd10;
	add.s64 	%rd15, %rd1, %rd47;
	ld.global.u8 	%rs7, [%rd15+-1];
	setp.ne.s16 	%p10, %rs7, 0;
	@%p10 bra 	$L__BB1_33;
	add.s32 	%r84, %r34, 1;
	cvt.s64.s32 	%rd48, %r84;
	mad.lo.s64 	%rd16, %rd22, %rd48, %rd5;
	add.s64 	%rd49, %rd16, %rd4;
	add.s64 	%rd17, %rd1, %rd49;
	ld.global.u8 	%rs8, [%rd17+-1];
	setp.ne.s16 	%p11, %rs8, 0;
	@%p11 bra 	$L__BB1_33;
	add.s64 	%rd50, %rd16, %rd8;
	add.s64 	%rd18, %rd1, %rd50;
	ld.global.u8 	%rs9, [%rd18+-1];
	setp.ne.s16 	%p12, %rs9, 0;
	@%p12 bra 	$L__BB1_33;
	add.s64 	%rd51, %rd16, %rd10;
	add.s64 	%rd19, %rd1, %rd51;
	ld.global.u8 	%rs10, [%rd19+-1];
	setp.ne.s16 	%p13, %rs10, 0;
	@%p13 bra 	$L__BB1_33;
	ld.global.u8 	%rs11, [%rd7];
	setp.ne.s16 	%p14, %rs11, 0;
	@%p14 bra 	$L__BB1_33;
	ld.global.u8 	%rs12, [%rd9];
	setp.ne.s16 	%p15, %rs12, 0;
	@%p15 bra 	$L__BB1_33;
	ld.global.u8 	%rs13, [%rd11];
	setp.ne.s16 	%p16, %rs13, 0;
	@%p16 bra 	$L__BB1_33;
	ld.global.u8 	%rs14, [%rd13];
	setp.ne.s16 	%p17, %rs14, 0;
	@%p17 bra 	$L__BB1_33;
	ld.global.u8 	%rs15, [%rd14];
	setp.ne.s16 	%p18, %rs15, 0;
	@%p18 bra 	$L__BB1_33;
	ld.global.u8 	%rs16, [%rd15];
	setp.ne.s16 	%p19, %rs16, 0;
	@%p19 bra 	$L__BB1_33;
	ld.global.u8 	%rs17, [%rd17];
	setp.ne.s16 	%p20, %rs17, 0;
	@%p20 bra 	$L__BB1_33;
	ld.global.u8 	%rs18, [%rd18];
	setp.ne.s16 	%p21, %rs18, 0;
	@%p21 bra 	$L__BB1_33;
	ld.global.u8 	%rs19, [%rd19];
	setp.ne.s16 	%p22, %rs19, 0;
	@%p22 bra 	$L__BB1_33;
	ld.global.u8 	%rs20, [%rd7+1];
	setp.ne.s16 	%p23, %rs20, 0;
	@%p23 bra 	$L__BB1_33;
	ld.global.u8 	%rs21, [%rd9+1];
	setp.ne.s16 	%p24, %rs21, 0;
	@%p24 bra 	$L__BB1_33;
	ld.global.u8 	%rs22, [%rd11+1];
	setp.ne.s16 	%p25, %rs22, 0;
	@%p25 bra 	$L__BB1_33;
	ld.global.u8 	%rs23, [%rd13+1];
	setp.ne.s16 	%p26, %rs23, 0;
	@%p26 bra 	$L__BB1_33;
	ld.global.u8 	%rs24, [%rd14+1];
	setp.ne.s16 	%p27, %rs24, 0;
	@%p27 bra 	$L__BB1_33;
	ld.global.u8 	%rs25, [%rd15+1];
	setp.ne.s16 	%p28, %rs25, 0;
	@%p28 bra 	$L__BB1_33;
	ld.global.u8 	%rs26, [%rd17+1];
	setp.ne.s16 	%p29, %rs26, 0;
	@%p29 bra 	$L__BB1_33;
	ld.global.u8 	%rs27, [%rd18+1];
	setp.ne.s16 	%p30, %rs27, 0;
	@%p30 bra 	$L__BB1_33;
	ld.global.u8 	%rs28, [%rd19+1];
	setp.ne.s16 	%p31, %rs28, 0;
	@%p31 bra 	$L__BB1_33;
	ld.param.u32 	%r111, [_Z10dla_kernel14cudaPitchedPtrP17curandStateXORWOWii_param_3];
	cvt.u32.u64 	%r92, %rd5;
	shr.u32 	%r93, %r128, 2;
	xor.b32  	%r94, %r93, %r128;
	shl.b32 	%r95, %r125, 4;
	shl.b32 	%r96, %r94, 1;
	xor.b32  	%r97, %r95, %r96;
	xor.b32  	%r98, %r97, %r125;
	xor.b32  	%r124, %r98, %r94;
	add.s32 	%r123, %r123, 362437;
	add.s32 	%r99, %r124, %r123;
	mul.hi.u32 	%r100, %r99, 1321528399;
	shr.u32 	%r101, %r100, 3;
	mul.lo.s32 	%r102, %r101, 26;
	sub.s32 	%r103, %r99, %r102;
	mul.wide.u32 	%rd58, %r103, 4;
	mov.u64 	%rd59, dx;
	add.s64 	%rd60, %rd59, %rd58;
	ld.const.u32 	%r104, [%rd60];
	add.s32 	%r122, %r104, %r33;
	mov.u64 	%rd61, dy;
	add.s64 	%rd62, %rd61, %rd58;
	ld.const.u32 	%r105, [%rd62];
	add.s32 	%r121, %r105, %r34;
	mov.u64 	%rd63, dz;
	add.s64 	%rd64, %rd63, %rd58;
	ld.const.u32 	%r106, [%rd64];
	add.s32 	%r120, %r106, %r92;
	setp.lt.s32 	%p34, %r119, %r111;
	mov.u32 	%r128, %r28;
	@%p34 bra 	$L__BB1_4;
$L__BB1_32:
	bar.warp.sync 	-1;
	bra.uni 	$L__BB1_36;
$L__BB1_33:
	cvt.s64.s32 	%rd52, %r33;
	mul.lo.s64 	%rd53, %rd3, %rd52;
	cvt.s64.s32 	%rd54, %r34;
	mad.lo.s64 	%rd55, %rd22, %rd54, %rd53;
	add.s64 	%rd56, %rd55, %rd5;
	add.s64 	%rd57, %rd21, %rd56;
	cvt.u32.u64 	%r85, %rd57;
	and.b64  	%rd20, %rd57, -4;
	ld.u32 	%r129, [%rd20];
	shl.b32 	%r86, %r85, 3;
	and.b32  	%r87, %r86, 24;
	mov.b32 	%r88, 1;
	shl.b32 	%r41, %r88, %r87;
	mov.b32 	%r89, 255;
	shl.b32 	%r42, %r89, %r87;
$L__BB1_34:
	and.b32  	%r90, %r129, %r42;
	setp.ne.s32 	%p32, %r90, 0;
	@%p32 bra 	$L__BB1_36;
	or.b32  	%r91, %r129, %r41;
	atom.relaxed.cas.b32 	%r44, [%rd20], %r129, %r91;
	setp.eq.s32 	%p33, %r129, %r44;
	mov.u32 	%r129, %r44;
	@%p33 bra 	$L__BB1_36;
	bra.uni 	$L__BB1_34;
$L__BB1_36:
	ret;

}


// ===== COMPILED SASS (sm_100) =====

	.target	sm_100

	.elftype	@"ET_EXEC"


//--------------------- .note.nv.tkinfo           --------------------------
	.section	.note.nv.tkinfo,"",@"SHT_NOTE"
	.sectionflags	@"SHF_NOTE_NV_TKINFO"
	.tkinfo
        /*0018*/ 	.word	0x00000002
        /*0030*/ 	.string	""
        /*0030*/ 	.string	"ptxas"
        /*0030*/ 	.string	"Cuda compilation tools, release 13.0, V13.0.88"
        /*0030*/ 	.string	"Build cuda_13.0.r13.0/compiler.36424714_0"
        /*0030*/ 	.string	"-arch sm_100 -m 64 "



//--------------------- .note.nv.cuinfo           --------------------------
	.section	.note.nv.cuinfo,"",@"SHT_NOTE"
	.sectionflags	@"SHF_NOTE_NV_CUINFO"
        /*0018*/ 	.short	0x0002
        /*001a*/ 	.short	0x0064
        /*001c*/ 	.short	0x0082
	.zero		2


//--------------------- .nv.info                  --------------------------
	.section	.nv.info,"",@"SHT_CUDA_INFO"
	.align	4


	//----- nvinfo : EIATTR_REGCOUNT
	.align		4
        /*0000*/ 	.byte	0x04, 0x2f
        /*0002*/ 	.short	(.L_13 - .L_12)
	.align		4
.L_12:
        /*0004*/ 	.word	index@(_Z12setup_kernelP17curandStateXORWOWi)
        /*0008*/ 	.word	0x0000001f


	//----- nvinfo : EIATTR_FRAME_SIZE
	.align		4
.L_13:
        /*000c*/ 	.byte	0x04, 0x11
        /*000e*/ 	.short	(.L_15 - .L_14)
	.align		4
.L_14:
        /*0010*/ 	.word	index@(_Z12setup_kernelP17curandStateXORWOWi)
        /*0014*/ 	.word	0x00000000


	//----- nvinfo : EIATTR_REGCOUNT
	.align		4
.L_15:
        /*0018*/ 	.byte	0x04, 0x2f
        /*001a*/ 	.short	(.L_17 - .L_16)
	.align		4
.L_16:
        /*001c*/ 	.word	index@(_Z10dla_kernel14cudaPitchedPtrP17curandStateXORWOWii)
        /*0020*/ 	.word	0x0000002f


	//----- nvinfo : EIATTR_FRAME_SIZE
	.align		4
.L_17:
        /*0024*/ 	.byte	0x04, 0x11
        /*0026*/ 	.short	(.L_19 - .L_18)
	.align		4
.L_18:
        /*0028*/ 	.word	index@(_Z10dla_kernel14cudaPitchedPtrP17curandStateXORWOWii)
        /*002c*/ 	.word	0x00000000


	//----- nvinfo : EIATTR_MIN_STACK_SIZE
	.align		4
.L_19:
        /*0030*/ 	.byte	0x04, 0x12
        /*0032*/ 	.short	(.L_21 - .L_20)
	.align		4
.L_20:
        /*0034*/ 	.word	index@(_Z10dla_kernel14cudaPitchedPtrP17curandStateXORWOWii)
        /*0038*/ 	.word	0x00000000


	//----- nvinfo : EIATTR_MIN_STACK_SIZE
	.align		4
.L_21:
        /*003c*/ 	.byte	0x04, 0x12
        /*003e*/ 	.short	(.L_23 - .L_22)
	.align		4
.L_22:
        /*0040*/ 	.word	index@(_Z12setup_kernelP17curandStateXORWOWi)
        /*0044*/ 	.word	0x00000000
.L_23:


//--------------------- .nv.compat                --------------------------
	.section	.nv.compat,"",@"SHT_CUDA_COMPAT_INFO"
	.align	4
        /*0000*/ 	.byte	0x02, 0x09, 0x00, 0x00, 0x02, 0x02, 0x01, 0x00, 0x02, 0x05, 0x05, 0x00, 0x03, 0x07, 0x01, 0x01
        /*0010*/ 	.byte	0x02, 0x03, 0x00, 0x00, 0x02, 0x06, 0x01, 0x00, 0x04, 0x0b, 0x08, 0x00, 0x09, 0x00, 0x00, 0x00
        /*0020*/ 	.byte	0x00, 0x00, 0x00, 0x00


//--------------------- .nv.info._Z10dla_kernel14cudaPitchedPtrP17curandStateXORWOWii --------------------------
	.section	.nv.info._Z10dla_kernel14cudaPitchedPtrP17curandStateXORWOWii,"",@"SHT_CUDA_INFO"
	.sectionflags	@""
	.align	4


	//----- nvinfo : EIATTR_CUDA_API_VERSION
	.align		4
        /*0000*/ 	.byte	0x04, 0x37
        /*0002*/ 	.short	(.L_25 - .L_24)
.L_24:
        /*0004*/ 	.word	0x00000082


	//----- nvinfo : EIATTR_KPARAM_INFO
	.align		4
.L_25:
        /*0008*/ 	.byte	0x04, 0x17
        /*000a*/ 	.short	(.L_27 - .L_26)
.L_26:
        /*000c*/ 	.word	0x00000000
        /*0010*/ 	.short	0x0003
        /*0012*/ 	.short	0x002c
        /*0014*/ 	.byte	0x00, 0xf0, 0x11, 0x00


	//----- nvinfo : EIATTR_KPARAM_INFO
	.align		4
.L_27:
        /*0018*/ 	.byte	0x04, 0x17
        /*001a*/ 	.short	(.L_29 - .L_28)
.L_28:
        /*001c*/ 	.word	0x00000000
        /*0020*/ 	.short	0x0002
        /*0022*/ 	.short	0x0028
        /*0024*/ 	.byte	0x00, 0xf0, 0x11, 0x00


	//----- nvinfo : EIATTR_KPARAM_INFO
	.align		4
.L_29:
        /*0028*/ 	.byte	0x04, 0x17
        /*002a*/ 	.short	(.L_31 - .L_30)
.L_30:
        /*002c*/ 	.word	0x00000000
        /*0030*/ 	.short	0x0001
        /*0032*/ 	.short	0x0020
        /*0034*/ 	.byte	0x00, 0xf5, 0x21, 0x00


	//----- nvinfo : EIATTR_KPARAM_INFO
	.align		4
.L_31:
        /*0038*/ 	.byte	0x04, 0x17
        /*003a*/ 	.short	(.L_33 - .L_32)
.L_32:
        /*003c*/ 	.word	0x00000000
        /*0040*/ 	.short	0x0000
        /*0042*/ 	.short	0x0000
        /*0044*/ 	.byte	0x00, 0xf0, 0x81, 0x00


	//----- nvinfo : EIATTR_SPARSE_MMA_MASK
	.align		4
.L_33:
        /*0048*/ 	.byte	0x03, 0x50
        /*004a*/ 	.short	0x0000


	//----- nvinfo : EIATTR_MAXREG_COUNT
	.align		4
        /*004c*/ 	.byte	0x03, 0x1b
        /*004e*/ 	.short	0x00ff


	//----- nvinfo : EIATTR_MERCURY_ISA_VERSION
	.align		4
        /*0050*/ 	.byte	0x03, 0x5f
        /*0052*/ 	.short	0x0101


	//----- nvinfo : EIATTR_COOP_GROUP_MASK_REGIDS
	.align		4
        /*0054*/ 	.byte	0x04, 0x29
        /*0056*/ 	.short	(.L_35 - .L_34)


	//   ....[0]....
.L_34:
        /*0058*/ 	.word	0xffffffff


	//----- nvinfo : EIATTR_COOP_GROUP_INSTR_OFFSETS
	.align		4
.L_35:
        /*005c*/ 	.byte	0x04, 0x28
        /*005e*/ 	.short	(.L_37 - .L_36)


	//   ....[0]....
.L_36:
        /*0060*/ 	.word	0x00001150


	//----- nvinfo : EIATTR_VRC_CTA_INIT_COUNT
	.align		4
.L_37:
        /*0064*/ 	.byte	0x02, 0x4a
	.zero		1
	.zero		1


	//----- nvinfo : EIATTR_EXIT_INSTR_OFFSETS
	.align		4
        /*0068*/ 	.byte	0x04, 0x1c
        /*006a*/ 	.short	(.L_39 - .L_38)


	//   ....[0]....
.L_38:
        /*006c*/ 	.word	0x00001160


	//   ....[1]....
        /*0070*/ 	.word	0x000012b0


	//   ....[2]....
        /*0074*/ 	.word	0x00001320


	//   ....[3]....
        /*0078*/ 	.word	0x00001360


	//----- nvinfo : EIATTR_CRS_STACK_SIZE
	.align		4
.L_39:
        /*007c*/ 	.byte	0x04, 0x1e
        /*007e*/ 	.short	(.L_41 - .L_40)
.L_40:
        /*0080*/ 	.word	0x00000000


	//----- nvinfo : EIATTR_CBANK_PARAM_SIZE
	.align		4
.L_41:
        /*0084*/ 	.byte	0x03, 0x19
        /*0086*/ 	.short	0x0030


	//----- nvinfo : EIATTR_PARAM_CBANK
	.align		4
        /*0088*/ 	.byte	0x04, 0x0a
        /*008a*/ 	.short	(.L_43 - .L_42)
	.align		4
.L_42:
        /*008c*/ 	.word	index@(.nv.constant0._Z10dla_kernel14cudaPitchedPtrP17curandStateXORWOWii)
        /*0090*/ 	.short	0x0380
        /*0092*/ 	.short	0x0030


	//----- nvinfo : EIATTR_SW_WAR
	.align		4
.L_43:
        /*0094*/ 	.byte	0x04, 0x36
        /*0096*/ 	.short	(.L_45 - .L_44)
.L_44:
        /*0098*/ 	.word	0x00000008
.L_45:


//--------------------- .nv.info._Z12setup_kernelP17curandStateXORWOWi --------------------------
	.section	.nv.info._Z12setup_kernelP17curandStateXORWOWi,"",@"SHT_CUDA_INFO"
	.sectionflags	@""
	.align	4


	//----- nvinfo : EIATTR_CUDA_API_VERSION
	.align		4
        /*0000*/ 	.byte	0x04, 0x37
        /*0002*/ 	.short	(.L_47 - .L_46)
.L_46:
        /*0004*/ 	.word	0x00000082


	//----- nvinfo : EIATTR_KPARAM_INFO
	.align		4
.L_47:
        /*0008*/ 	.byte	0x04, 0x17
        /*000a*/ 	.short	(.L_49 - .L_48)
.L_48:
        /*000c*/ 	.word	0x00000000
        /*0010*/ 	.short	0x0001
        /*0012*/ 	.short	0x0008
        /*0014*/ 	.byte	0x00, 0xf0, 0x11, 0x00


	//----- nvinfo : EIATTR_KPARAM_INFO
	.align		4
.L_49:
        /*0018*/ 	.byte	0x04, 0x17
        /*001a*/ 	.short	(.L_51 - .L_50)
.L_50:
        /*001c*/ 	.word	0x00000000
        /*0020*/ 	.short	0x0000
        /*0022*/ 	.short	0x0000
        /*0024*/ 	.byte	0x00, 0xf5, 0x21, 0x00


	//----- nvinfo : EIATTR_SPARSE_MMA_MASK
	.align		4
.L_51:
        /*0028*/ 	.byte	0x03, 0x50
        /*002a*/ 	.short	0x0000


	//----- nvinfo : EIATTR_MAXREG_COUNT
	.align		4
        /*002c*/ 	.byte	0x03, 0x1b
        /*002e*/ 	.short	0x00ff


	//----- nvinfo : EIATTR_MERCURY_ISA_VERSION
	.align		4
        /*0030*/ 	.byte	0x03, 0x5f
        /*0032*/ 	.short	0x0101


	//----- nvinfo : EIATTR_VRC_CTA_INIT_COUNT
	.align		4
        /*0034*/ 	.byte	0x02, 0x4a
	.zero		1
	.zero		1


	//----- nvinfo : EIATTR_EXIT_INSTR_OFFSETS
	.align		4
        /*0038*/ 	.byte	0x04, 0x1c
        /*003a*/ 	.short	(.L_53 - .L_52)


	//   ....[0]....
.L_52:
        /*003c*/ 	.word	0x00000ee0


	//----- nvinfo : EIATTR_CRS_STACK_SIZE
	.align		4
.L_53:
        /*0040*/ 	.byte	0x04, 0x1e
        /*0042*/ 	.short	(.L_55 - .L_54)
.L_54:
        /*0044*/ 	.word	0x00000000


	//----- nvinfo : EIATTR_CBANK_PARAM_SIZE
	.align		4
.L_55:
        /*0048*/ 	.byte	0x03, 0x19
        /*004a*/ 	.short	0x000c


	//----- nvinfo : EIATTR_PARAM_CBANK
	.align		4
        /*004c*/ 	.byte	0x04, 0x0a
        /*004e*/ 	.short	(.L_57 - .L_56)
	.align		4
.L_56:
        /*0050*/ 	.word	index@(.nv.constant0._Z12setup_kernelP17curandStateXORWOWi)
        /*0054*/ 	.short	0x0380
        /*0056*/ 	.short	0x000c


	//----- nvinfo : EIATTR_SW_WAR
	.align		4
.L_57:
        /*0058*/ 	.byte	0x04, 0x36
        /*005a*/ 	.short	(.L_59 - .L_58)
.L_58:
        /*005c*/ 	.word	0x00000008
.L_59:


//--------------------- .nv.callgraph             --------------------------
	.section	.nv.callgraph,"",@"SHT_CUDA_CALLGRAPH"
	.align	4
	.sectionentsize	8
	.align		4
        /*0000*/ 	.word	0x00000000
	.align		4
        /*0004*/ 	.word	0xffffffff
	.align		4
        /*0008*/ 	.word	0x00000000
	.align		4
        /*000c*/ 	.word	0xfffffffe
	.align		4
        /*0010*/ 	.word	0x00000000
	.align		4
        /*0014*/ 	.word	0xfffffffd
	.align		4
        /*0018*/ 	.word	0x00000000
	.align		4
        /*001c*/ 	.word	0xfffffffc


//--------------------- .nv.constant4             --------------------------
	.section	.nv.constant4,"a",@progbits
	.align	8
	.align		8
.nv.constant4:
        /*0000*/ 	.dword	precalc_xorwow_matrix
	.align		8
        /*0008*/ 	.dword	precalc_xorwow_offset_matrix
	.align		8
        /*0010*/ 	.dword	mrg32k3aM1
	.align		8
        /*0018*/ 	.dword	mrg32k3aM2
	.align		8
        /*0020*/ 	.dword	mrg32k3aM1SubSeq
	.align		8
        /*0028*/ 	.dword	mrg32k3aM2SubSeq
	.align		8
        /*0030*/ 	.dword	mrg32k3aM1Seq
	.align		8
        /*0038*/ 	.dword	mrg32k3aM2Seq


//--------------------- .nv.constant3             --------------------------
	.section	.nv.constant3,"a",@progbits
	.align	8
.nv.constant3:
	.type		__cr_lgamma_table,@object
	.size		__cr_lgamma_table,(dx - __cr_lgamma_table)
__cr_lgamma_table:
        /*0000*/ 	.byte	0x00, 0x00, 0x00, 0x00, 0x00, 0x00, 0x00, 0x00, 0x00, 0x00, 0x00, 0x00, 0x00, 0x00, 0x00, 0x00
        /*0010*/ 	.byte	0xef, 0x39, 0xfa, 0xfe, 0x42, 0x2e, 0xe6, 0x3f, 0x02, 0x20, 0x2a, 0xfa, 0x0b, 0xab, 0xfc, 0x3f
        /*0020*/ 	.byte	0xf9, 0x2c, 0x92, 0x7c, 0xa7, 0x6c, 0x09, 0x40, 0xc9, 0x79, 0x44, 0x3c, 0x64, 0x26, 0x13, 0x40
        /*0030*/ 	.byte	0xca, 0x01, 0xcf, 0x3a, 0x27, 0x51, 0x1a, 0x40, 0x30, 0xcc, 0x2d, 0xf3, 0xe1, 0x0c, 0x21, 0x40
        /*0040*/ 	.byte	0x0d, 0xb7, 0xfc, 0x82, 0x8e, 0x35, 0x25, 0x40
	.type		dx,@object
	.size		dx,(dy - dx)
dx:
        /*0048*/ 	.byte	0xff, 0xff, 0xff, 0xff, 0xff, 0xff, 0xff, 0xff, 0xff, 0xff, 0xff, 0xff, 0xff, 0xff, 0xff, 0xff
        /*0058*/ 	.byte	0xff, 0xff, 0xff, 0xff, 0xff, 0xff, 0xff, 0xff, 0xff, 0xff, 0xff, 0xff, 0xff, 0xff, 0xff, 0xff
        /*0068*/ 	.byte	0xff, 0xff, 0xff, 0xff, 0x00, 0x00, 0x00, 0x00, 0x00, 0x00, 0x00, 0x00, 0x00, 0x00, 0x00, 0x00
        /*0078*/ 	.byte	0x00, 0x00, 0x00, 0x00, 0x00, 0x00, 0x00, 0x00, 0x01, 0x00, 0x00, 0x00, 0x01, 0x00, 0x00, 0x00
        /*0088*/ 	.byte	0x01, 0x00, 0x00, 0x00, 0x01, 0x00, 0x00, 0x00, 0x01, 0x00, 0x00, 0x00, 0x01, 0x00, 0x00, 0x00
        /*0098*/ 	.byte	0x01, 0x00, 0x00, 0x00, 0x01, 0x00, 0x00, 0x00, 0x01, 0x00, 0x00, 0x00, 0x00, 0x00, 0x00, 0x00
        /*00a8*/ 	.byte	0x00, 0x00, 0x00, 0x00, 0x00, 0x00, 0x00, 0x00
	.type		dy,@object
	.size		dy,(dz - dy)
dy:
        /*00b0*/ 	.byte	0xff, 0xff, 0xff, 0xff, 0xff, 0xff, 0xff, 0xff, 0xff, 0xff, 0xff, 0xff, 0x00, 0x00, 0x00, 0x00
        /*00c0*/ 	.byte	0x00, 0x00, 0x00, 0x00, 0x00, 0x00, 0x00, 0x00, 0x01, 0x00, 0x00, 0x00, 0x01, 0x00, 0x00, 0x00
        /*00d0*/ 	.byte	0x01, 0x00, 0x00, 0x00, 0xff, 0xff, 0xff, 0xff, 0xff, 0xff, 0xff, 0xff, 0xff, 0xff, 0xff, 0xff
        /*00e0*/ 	.byte	0x00, 0x00, 0x00, 0x00, 0x00, 0x00, 0x00, 0x00, 0xff, 0xff, 0xff, 0xff, 0xff, 0xff, 0xff, 0xff
        /*00f0*/ 	.byte	0xff, 0xff, 0xff, 0xff, 0x00, 0x00, 0x00, 0x00, 0x00, 0x00, 0x00, 0x00, 0x00, 0x00, 0x00, 0x00
        /*0100*/ 	.byte	0x01, 0x00, 0x00, 0x00, 0x01, 0x00, 0x00, 0x00, 0x01, 0x00, 0x00, 0x00, 0x01, 0x00, 0x00, 0x00
        /*0110*/ 	.byte	0x01, 0x00, 0x00, 0x00, 0x01, 0x00, 0x00, 0x00
	.type		dz,@object
	.size		dz,(.L_11 - dz)
dz:
        /*0118*/ 	.byte	0xff, 0xff, 0xff, 0xff, 0x00, 0x00, 0x00, 0x00, 0x01, 0x00, 0x00, 0x00, 0xff, 0xff, 0xff, 0xff
        /*0128*/ 	.byte	0x00, 0x00, 0x00, 0x00, 0x01, 0x00, 0x00, 0x00, 0xff, 0xff, 0xff, 0xff, 0x00, 0x00, 0x00, 0x00
        /*0138*/ 	.byte	0x01, 0x00, 0x00, 0x00, 0xff, 0xff, 0xff, 0xff, 0x00, 0x00, 0x00, 0x00, 0x01, 0x00, 0x00, 0x00
        /*0148*/ 	.byte	0xff, 0xff, 0xff, 0xff, 0x01, 0x00, 0x00, 0x00, 0xff, 0xff, 0xff, 0xff, 0x00, 0x00, 0x00, 0x00
        /*0158*/ 	.byte	0x01, 0x00, 0x00, 0x00, 0xff, 0xff, 0xff, 0xff, 0x00, 0x00, 0x00, 0x00, 0x01, 0x00, 0x00, 0x00
        /*0168*/ 	.byte	0xff, 0xff, 0xff, 0xff, 0x00, 0x00, 0x00, 0x00, 0x01, 0x00, 0x00, 0x00, 0xff, 0xff, 0xff, 0xff
        /*0178*/ 	.byte	0x00, 0x00, 0x00, 0x00, 0x01, 0x00, 0x00, 0x00
.L_11:


//--------------------- .text._Z10dla_kernel14cudaPitchedPtrP17curandStateXORWOWii --------------------------
	.section	.text._Z10dla_kernel14cudaPitchedPtrP17curandStateXORWOWii,"ax",@progbits
	.align	128
        .global         _Z10dla_kernel14cudaPitchedPtrP17curandStateXORWOWii
        .type           _Z10dla_kernel14cudaPitchedPtrP17curandStateXORWOWii,@function
        .size           _Z10dla_kernel14cudaPitchedPtrP17curandStateXORWOWii,(.L_x_16 - _Z10dla_kernel14cudaPitchedPtrP17curandStateXORWOWii)
        .other          _Z10dla_kernel14cudaPitchedPtrP17curandStateXORWOWii,@"STO_CUDA_ENTRY STV_DEFAULT"
_Z10dla_kernel14cudaPitchedPtrP17curandStateXORWOWii:
.text._Z10dla_kernel14cudaPitchedPtrP17curandStateXORWOWii:
[----:B------:R-:W-:Y:S01]  /*0000*/  LDC R1, c[0x0][0x37c] ;  /* 0x0000df00ff017b82 */ /* 0x000fe20000000800 */
[----:B------:R-:W0:Y:S07]  /*0010*/  S2R R5, SR_TID.X ;  /* 0x0000000000057919 */ /* 0x000e2e0000002100 */
[----:B------:R-:W0:Y:S01]  /*0020*/  S2UR UR6, SR_CTAID.X ;  /* 0x00000000000679c3 */ /* 0x000e220000002500 */
[----:B------:R-:W1:Y:S07]  /*0030*/  LDCU.64 UR4, c[0x0][0x358] ;  /* 0x00006b00ff0477ac */ /* 0x000e6e0008000a00 */
[----:B------:R-:W0:Y:S01]  /*0040*/  LDC R0, c[0x0][0x360] ;  /* 0x0000d800ff007b82 */ /* 0x000e220000000800 */
[----:B------:R-:W2:Y:S07]  /*0050*/  LDCU.64 UR8, c[0x0][0x380] ;  /* 0x00007000ff0877ac */ /* 0x000eae0008000a00 */
[----:B------:R-:W3:Y:S08]  /*0060*/  LDC R8, c[0x0][0x3a8] ;  /* 0x0000ea00ff087b82 */ /* 0x000ef00000000800 */
[----:B------:R-:W4:Y:S01]  /*0070*/  LDC.64 R2, c[0x0][0x3a0] ;  /* 0x0000e800ff027b82 */ /* 0x000f220000000a00 */
[----:B0-----:R-:W-:Y:S01]  /*0080*/  IMAD R5, R0, UR6, R5 ;  /* 0x0000000600057c24 */ /* 0x001fe2000f8e0205 */
[----:B------:R-:W0:Y:S01]  /*0090*/  LDCU.64 UR6, c[0x0][0x388] ;  /* 0x00007100ff0677ac */ /* 0x000e220008000a00 */
[----:B---3--:R-:W3:Y:S02]  /*00a0*/  I2F.U32.RP R0, R8 ;  /* 0x0000000800007306 */ /* 0x008ee40000209000 */
[----:B----4-:R-:W-:Y:S01]  /*00b0*/  IMAD.WIDE.U32 R2, R5, 0x30, R2 ;  /* 0x0000003005027825 */ /* 0x010fe200078e0002 */
[----:B------:R-:W-:Y:S01]  /*00c0*/  SHF.R.S32.HI R9, RZ, 0x1f, R8 ;  /* 0x0000001fff097819 */ /* 0x000fe20000011408 */
[----:B------:R-:W-:Y:S02]  /*00d0*/  BSSY.RECONVERGENT B0, `(.L_x_0) ;  /* 0x000005b000007945 */ /* 0x000fe40003800200 */
[C---:B0-----:R-:W-:Y:S01]  /*00e0*/  IMAD.WIDE.U32 R14, R8.reuse, UR6, RZ ;  /* 0x00000006080e7c25 */ /* 0x041fe2000f8e00ff */
[----:B-1----:R-:W5:Y:S01]  /*00f0*/  LDG.E.64 R18, desc[UR4][R2.64] ;  /* 0x0000000402127981 */ /* 0x002f62000c1e1b00 */
[----:B---3--:R-:W0:Y:S03]  /*0100*/  MUFU.RCP R0, R0 ;  /* 0x0000000000007308 */ /* 0x008e260000001000 */
[----:B------:R-:W5:Y:S04]  /*0110*/  LDG.E.64 R6, desc[UR4][R2.64+0x8] ;  /* 0x0000080402067981 */ /* 0x000f68000c1e1b00 */
[----:B------:R1:W5:Y:S01]  /*0120*/  LDG.E.64 R16, desc[UR4][R2.64+0x10] ;  /* 0x0000100402107981 */ /* 0x000362000c1e1b00 */
[----:B------:R-:W-:Y:S01]  /*0130*/  IMAD R9, R9, UR6, RZ ;  /* 0x0000000609097c24 */ /* 0x000fe2000f8e02ff */
[----:B------:R-:W-:-:S02]  /*0140*/  ISETP.NE.U32.AND P0, PT, R8, RZ, PT ;  /* 0x000000ff0800720c */ /* 0x000fc40003f05070 */
[----:B------:R-:W-:Y:S01]  /*0150*/  LOP3.LUT R10, RZ, R8, RZ, 0x33, !PT ;  /* 0x00000008ff0a7212 */ /* 0x000fe200078e33ff */
[----:B-1----:R-:W-:Y:S02]  /*0160*/  IMAD R3, R8, UR7, R9 ;  /* 0x0000000708037c24 */ /* 0x002fe4000f8e0209 */
[----:B0-----:R-:W-:-:S04]  /*0170*/  VIADD R4, R0, 0xffffffe ;  /* 0x0ffffffe00047836 */ /* 0x001fc80000000000 */
[----:B------:R0:W1:Y:S02]  /*0180*/  F2I.FTZ.U32.TRUNC.NTZ R5, R4 ;  /* 0x0000000400057305 */ /* 0x000064000021f000 */
[----:B0-----:R-:W-:Y:S02]  /*0190*/  IMAD.MOV.U32 R4, RZ, RZ, RZ ;  /* 0x000000ffff047224 */ /* 0x001fe400078e00ff */
[----:B-1----:R-:W-:-:S04]  /*01a0*/  IMAD.MOV R11, RZ, RZ, -R5 ;  /* 0x000000ffff0b7224 */ /* 0x002fc800078e0a05 */
[----:B------:R-:W-:-:S04]  /*01b0*/  IMAD R11, R11, R8, RZ ;  /* 0x000000080b0b7224 */ /* 0x000fc800078e02ff */
[----:B------:R-:W-:-:S04]  /*01c0*/  IMAD.HI.U32 R9, R5, R11, R4 ;  /* 0x0000000b05097227 */ /* 0x000fc800078e0004 */
[----:B------:R-:W-:Y:S02]  /*01d0*/  IMAD.MOV.U32 R5, RZ, RZ, RZ ;  /* 0x000000ffff057224 */ /* 0x000fe400078e00ff */
[----:B--2---:R-:W-:-:S07]  /*01e0*/  IMAD.IADD R4, R15, 0x1, R3 ;  /* 0x000000010f047824 */ /* 0x004fce00078e0203 */
.L_x_1:
[----:B-----5:R-:W-:Y:S01]  /*01f0*/  SHF.R.U32.HI R0, RZ, 0x2, R19 ;  /* 0x00000002ff007819 */ /* 0x020fe20000011613 */
[----:B------:R-:W-:Y:S01]  /*0200*/  IMAD.SHL.U32 R2, R17, 0x10, RZ ;  /* 0x0000001011027824 */ /* 0x000fe200078e00ff */
[----:B------:R-:W-:Y:S01]  /*0210*/  SHF.R.U32.HI R11, RZ, 0x2, R6 ;  /* 0x00000002ff0b7819 */ /* 0x000fe20000011606 */
[----:B------:R-:W0:Y:S01]  /*0220*/  LDC R24, c[0x0][0x3ac] ;  /* 0x0000eb00ff187b82 */ /* 0x000e220000000800 */
[----:B------:R-:W-:Y:S02]  /*0230*/  LOP3.LUT R0, R0, R19, RZ, 0x3c, !PT ;  /* 0x0000001300007212 */ /* 0x000fe400078e3cff */
[----:B------:R-:W-:-:S03]  /*0240*/  LOP3.LUT R11, R11, R6, RZ, 0x3c, !PT ;  /* 0x000000060b0b7212 */ /* 0x000fc600078e3cff */
[----:B------:R-:W-:-:S05]  /*0250*/  IMAD.SHL.U32 R3, R0, 0x2, RZ ;  /* 0x0000000200037824 */ /* 0x000fca00078e00ff */
[----:B------:R-:W-:-:S04]  /*0260*/  LOP3.LUT R3, R17, R2, R3, 0x96, !PT ;  /* 0x0000000211037212 */ /* 0x000fc800078e9603 */
[----:B------:R-:W-:Y:S01]  /*0270*/  LOP3.LUT R0, R3, R0, RZ, 0x3c, !PT ;  /* 0x0000000003007212 */ /* 0x000fe200078e3cff */
[----:B------:R-:W-:-:S03]  /*0280*/  IMAD.SHL.U32 R3, R11, 0x2, RZ ;  /* 0x000000020b037824 */ /* 0x000fc600078e00ff */
[----:B------:R-:W-:Y:S01]  /*0290*/  IADD3 R2, PT, PT, R18, 0x587c5, R0 ;  /* 0x000587c512027810 */ /* 0x000fe20007ffe000 */
[----:B------:R-:W-:-:S05]  /*02a0*/  IMAD.SHL.U32 R6, R0, 0x10, RZ ;  /* 0x0000001000067824 */ /* 0x000fca00078e00ff */
[----:B------:R-:W-:Y:S01]  /*02b0*/  LOP3.LUT R11, R11, R3, R6, 0x96, !PT ;  /* 0x000000030b0b7212 */ /* 0x000fe200078e9606 */
[----:B------:R-:W-:Y:S01]  /*02c0*/  IMAD.HI.U32 R3, R9, R2, RZ ;  /* 0x0000000209037227 */ /* 0x000fe200078e00ff */
[----:B------:R-:W-:Y:S02]  /*02d0*/  SHF.R.U32.HI R6, RZ, 0x2, R7 ;  /* 0x00000002ff067819 */ /* 0x000fe40000011607 */
[----:B------:R-:W-:Y:S01]  /*02e0*/  LOP3.LUT R11, R11, R0, RZ, 0x3c, !PT ;  /* 0x000000000b0b7212 */ /* 0x000fe200078e3cff */
[----:B------:R-:W-:Y:S01]  /*02f0*/  IMAD.MOV R3, RZ, RZ, -R3 ;  /* 0x000000ffff037224 */ /* 0x000fe200078e0a03 */
[----:B------:R-:W-:Y:S02]  /*0300*/  LOP3.LUT R6, R6, R7, RZ, 0x3c, !PT ;  /* 0x0000000706067212 */ /* 0x000fe400078e3cff */
[----:B------:R-:W-:Y:S01]  /*0310*/  IADD3 R7, PT, PT, R18, 0xb0f8a, R11 ;  /* 0x000b0f8a12077810 */ /* 0x000fe20007ffe00b */
[----:B------:R-:W-:Y:S02]  /*0320*/  IMAD R21, R8, R3, R2 ;  /* 0x0000000308157224 */ /* 0x000fe400078e0202 */
[----:B------:R-:W-:-:S02]  /*0330*/  IMAD.SHL.U32 R12, R6, 0x2, RZ ;  /* 0x00000002060c7824 */ /* 0x000fc400078e00ff */
[----:B------:R-:W-:Y:S01]  /*0340*/  IMAD.SHL.U32 R3, R11, 0x10, RZ ;  /* 0x000000100b037824 */ /* 0x000fe200078e00ff */
[----:B------:R-:W-:Y:S01]  /*0350*/  ISETP.GE.U32.AND P1, PT, R21, R8, PT ;  /* 0x000000081500720c */ /* 0x000fe20003f26070 */
[----:B------:R-:W-:-:S03]  /*0360*/  IMAD.HI.U32 R2, R9, R7, RZ ;  /* 0x0000000709027227 */ /* 0x000fc600078e00ff */
[----:B------:R-:W-:Y:S01]  /*0370*/  LOP3.LUT R12, R6, R12, R3, 0x96, !PT ;  /* 0x0000000c060c7212 */ /* 0x000fe200078e9603 */
[--C-:B------:R-:W-:Y:S02]  /*0380*/  IMAD.MOV.U32 R3, RZ, RZ, R17.reuse ;  /* 0x000000ffff037224 */ /* 0x100fe400078e0011 */
[----:B------:R-:W-:Y:S01]  /*0390*/  IMAD.MOV.U32 R6, RZ, RZ, R17 ;  /* 0x000000ffff067224 */ /* 0x000fe200078e0011 */
[----:B------:R-:W-:Y:S01]  /*03a0*/  LOP3.LUT R17, R12, R11, RZ, 0x3c, !PT ;  /* 0x0000000b0c117212 */ /* 0x000fe200078e3cff */
[----:B------:R-:W-:Y:S02]  /*03b0*/  IMAD.MOV R2, RZ, RZ, -R2 ;  /* 0x000000ffff027224 */ /* 0x000fe400078e0a02 */
[----:B------:R-:W-:Y:S02]  /*03c0*/  VIADD R18, R18, 0x10974f ;  /* 0x0010974f12127836 */ /* 0x000fe40000000000 */
[----:B------:R-:W-:Y:S02]  /*03d0*/  IMAD R7, R8, R2, R7 ;  /* 0x0000000208077224 */ /* 0x000fe400078e0207 */
[----:B------:R-:W-:-:S02]  /*03e0*/  IMAD.IADD R2, R17, 0x1, R18 ;  /* 0x0000000111027824 */ /* 0x000fc400078e0212 */
[----:B------:R-:W-:Y:S01]  /*03f0*/  @P1 IMAD.IADD R21, R21, 0x1, -R8 ;  /* 0x0000000115151824 */ /* 0x000fe200078e0a08 */
[----:B------:R-:W-:Y:S01]  /*0400*/  ISETP.GE.U32.AND P2, PT, R7, R8, PT ;  /* 0x000000080700720c */ /* 0x000fe20003f46070 */
[----:B------:R-:W-:-:S03]  /*0410*/  IMAD.HI.U32 R12, R9, R2, RZ ;  /* 0x00000002090c7227 */ /* 0x000fc600078e00ff */
[----:B------:R-:W-:Y:S01]  /*0420*/  ISETP.GE.U32.AND P1, PT, R21, R8, PT ;  /* 0x000000081500720c */ /* 0x000fe20003f26070 */
[----:B------:R-:W-:-:S04]  /*0430*/  IMAD.MOV R19, RZ, RZ, -R12 ;  /* 0x000000ffff137224 */ /* 0x000fc800078e0a0c */
[----:B------:R-:W-:-:S04]  /*0440*/  IMAD R19, R8, R19, R2 ;  /* 0x0000001308137224 */ /* 0x000fc800078e0202 */
[----:B------:R-:W-:Y:S01]  /*0450*/  @P2 IMAD.IADD R7, R7, 0x1, -R8 ;  /* 0x0000000107072824 */ /* 0x000fe200078e0a08 */
[----:B------:R-:W-:-:S03]  /*0460*/  ISETP.GE.U32.AND P3, PT, R19, R8, PT ;  /* 0x000000081300720c */ /* 0x000fc60003f66070 */
[----:B------:R-:W-:Y:S01]  /*0470*/  @P1 IMAD.IADD R21, R21, 0x1, -R8 ;  /* 0x0000000115151824 */ /* 0x000fe200078e0a08 */
[----:B------:R-:W-:-:S04]  /*0480*/  ISETP.GE.U32.AND P2, PT, R7, R8, PT ;  /* 0x000000080700720c */ /* 0x000fc80003f46070 */
[----:B------:R-:W-:-:S04]  /*0490*/  SEL R21, R10, R21, !P0 ;  /* 0x000000150a157207 */ /* 0x000fc80004000000 */
[----:B------:R-:W-:Y:S01]  /*04a0*/  SHF.R.S32.HI R13, RZ, 0x1f, R21 ;  /* 0x0000001fff0d7819 */ /* 0x000fe20000011415 */
[--C-:B------:R-:W-:Y:S02]  /*04b0*/  @P3 IMAD.IADD R19, R19, 0x1, -R8.reuse ;  /* 0x0000000113133824 */ /* 0x100fe400078e0a08 */
[-C--:B------:R-:W-:Y:S02]  /*04c0*/  IMAD R2, R4, R21.reuse, RZ ;  /* 0x0000001504027224 */ /* 0x080fe400078e02ff */
[----:B------:R-:W-:Y:S01]  /*04d0*/  @P2 IMAD.IADD R7, R7, 0x1, -R8 ;  /* 0x0000000107072824 */ /* 0x000fe200078e0a08 */
[----:B------:R-:W-:Y:S01]  /*04e0*/  ISETP.GE.U32.AND P1, PT, R19, R8, PT ;  /* 0x000000081300720c */ /* 0x000fe20003f26070 */
[----:B------:R-:W-:Y:S02]  /*04f0*/  IMAD R23, R13, R14, R2 ;  /* 0x0000000e0d177224 */ /* 0x000fe400078e0202 */
[----:B------:R-:W-:Y:S01]  /*0500*/  IMAD.WIDE.U32 R12, R14, R21, RZ ;  /* 0x000000150e0c7225 */ /* 0x000fe200078e00ff */
[----:B------:R-:W-:-:S03]  /*0510*/  SEL R20, R10, R7, !P0 ;  /* 0x000000070a147207 */ /* 0x000fc60004000000 */
[----:B------:R-:W-:Y:S01]  /*0520*/  IMAD.IADD R13, R13, 0x1, R23 ;  /* 0x000000010d0d7824 */ /* 0x000fe200078e0217 */
[----:B------:R-:W-:Y:S01]  /*0530*/  SHF.R.S32.HI R2, RZ, 0x1f, R20 ;  /* 0x0000001fff027819 */ /* 0x000fe20000011414 */
[----:B------:R-:W-:-:S04]  /*0540*/  IMAD.WIDE.U32 R12, R20, UR6, R12 ;  /* 0x00000006140c7c25 */ /* 0x000fc8000f8e000c */
[----:B------:R-:W-:Y:S02]  /*0550*/  IMAD R7, R2, UR6, RZ ;  /* 0x0000000602077c24 */ /* 0x000fe4000f8e02ff */
[----:B------:R-:W-:Y:S02]  /*0560*/  @P1 IMAD.IADD R19, R19, 0x1, -R8 ;  /* 0x0000000113131824 */ /* 0x000fe400078e0a08 */
[----:B------:R-:W-:-:S03]  /*0570*/  IMAD R7, R20, UR7, R7 ;  /* 0x0000000714077c24 */ /* 0x000fc6000f8e0207 */
[----:B------:R-:W-:Y:S01]  /*0580*/  SEL R23, R10, R19, !P0 ;  /* 0x000000130a177207 */ /* 0x000fe20004000000 */
[----:B------:R-:W-:-:S03]  /*0590*/  IMAD.IADD R7, R13, 0x1, R7 ;  /* 0x000000010d077824 */ /* 0x000fc600078e0207 */
[--C-:B------:R-:W-:Y:S02]  /*05a0*/  IADD3 R12, P1, P2, R12, UR8, R23.reuse ;  /* 0x000000080c0c7c10 */ /* 0x100fe4000fa3e017 */
[----:B------:R-:W-:-:S04]  /*05b0*/  SHF.R.S32.HI R2, RZ, 0x1f, R23 ;  /* 0x0000001fff027819 */ /* 0x000fc80000011417 */
[----:B------:R-:W-:-:S05]  /*05c0*/  IADD3.X R13, PT, PT, R7, UR9, R2, P1, P2 ;  /* 0x00000009070d7c10 */ /* 0x000fca0008fe4402 */
[----:B------:R-:W2:Y:S01]  /*05d0*/  LDG.E.U8 R12, desc[UR4][R12.64] ;  /* 0x000000040c0c7981 */ /* 0x000ea2000c1e1100 */
[C---:B0-----:R-:W-:Y:S01]  /*05e0*/  ISETP.LT.AND P2, PT, R5.reuse, R24, PT ;  /* 0x000000180500720c */ /* 0x041fe20003f41270 */
[----:B------:R-:W-:Y:S02]  /*05f0*/  VIADD R22, R5, 0x1 ;  /* 0x0000000105167836 */ /* 0x000fe40000000000 */
[--C-:B------:R-:W-:Y:S02]  /*0600*/  IMAD.MOV.U32 R19, RZ, RZ, R16.reuse ;  /* 0x000000ffff137224 */ /* 0x100fe400078e0010 */
[----:B------:R-:W-:Y:S02]  /*0610*/  IMAD.MOV.U32 R2, RZ, RZ, R16 ;  /* 0x000000ffff027224 */ /* 0x000fe400078e0010 */
[----:B------:R-:W-:Y:S02]  /*0620*/  IMAD.MOV.U32 R7, RZ, RZ, R0 ;  /* 0x000000ffff077224 */ /* 0x000fe400078e0000 */
[----:B------:R-:W-:Y:S01]  /*0630*/  IMAD.MOV.U32 R16, RZ, RZ, R11 ;  /* 0x000000ffff107224 */ /* 0x000fe200078e000b */
[----:B--2---:R-:W-:-:S13]  /*0640*/  ISETP.NE.AND P1, PT, R12, RZ, PT ;  /* 0x000000ff0c00720c */ /* 0x004fda0003f25270 */
[----:B------:R-:W-:-:S04]  /*0650*/  @!P1 IMAD.MOV R22, RZ, RZ, R5 ;  /* 0x000000ffff169224 */ /* 0x000fc800078e0205 */
[----:B------:R-:W-:Y:S01]  /*0660*/  IMAD.MOV.U32 R5, RZ, RZ, R22 ;  /* 0x000000ffff057224 */ /* 0x000fe200078e0016 */
[----:B------:R-:W-:Y:S06]  /*0670*/  @P1 BRA P2, `(.L_x_1) ;  /* 0xfffffff800dc1947 */ /* 0x000fec000103ffff */
[----:B------:R-:W-:Y:S05]  /*0680*/  BSYNC.RECONVERGENT B0 ;  /* 0x0000000000007941 */ /* 0x000fea0003800200 */
.L_x_0:
[----:B------:R-:W-:Y:S01]  /*0690*/  ISETP.GE.AND P0, PT, R5, R24, PT ;  /* 0x000000180500720c */ /* 0x000fe20003f06270 */
[----:B------:R-:W0:-:S12]  /*06a0*/  LDCU UR6, c[0x0][0x3ac] ;  /* 0x00007580ff0677ac */ /* 0x000e180008000800 */
[----:B------:R-:W-:Y:S05]  /*06b0*/  @P0 BRA `(.L_x_2) ;  /* 0x0000000800a40947 */ /* 0x000fea0003800000 */
[----:B------:R-:W-:-:S07]  /*06c0*/  VIADD R19, R8, 0xfffffffe ;  /* 0xfffffffe08137836 */ /* 0x000fce0000000000 */
.L_x_4:
[----:B------:R-:W1:Y:S01]  /*06d0*/  LDC.64 R12, c[0x0][0x388] ;  /* 0x0000e200ff0c7b82 */ /* 0x000e620000000a00 */
[----:B------:R-:W-:Y:S02]  /*06e0*/  VIMNMX R6, PT, PT, R21, 0x1, !PT ;  /* 0x0000000115067848 */ /* 0x000fe40007fe0100 */
[----:B------:R-:W-:Y:S02]  /*06f0*/  VIMNMX R20, PT, PT, R20, 0x1, !PT ;  /* 0x0000000114147848 */ /* 0x000fe40007fe0100 */
[C---:B------:R-:W-:Y:S02]  /*0700*/  VIMNMX R7, PT, PT, R19.reuse, R6, PT ;  /* 0x0000000613077248 */ /* 0x040fe40003fe0100 */
[----:B------:R-:W-:Y:S01]  /*0710*/  VIMNMX R6, PT, PT, R19, R20, PT ;  /* 0x0000001413067248 */ /* 0x000fe20003fe0100 */
[----:B------:R-:W2:Y:S01]  /*0720*/  LDC.64 R10, c[0x0][0x380] ;  /* 0x0000e000ff0a7b82 */ /* 0x000ea20000000a00 */
[----:B------:R-:W-:Y:S01]  /*0730*/  VIMNMX R8, PT, PT, R23, 0x1, !PT ;  /* 0x0000000117087848 */ /* 0x000fe20007fe0100 */
[----:B------:R-:W-:-:S02]  /*0740*/  VIADD R39, R7, 0xffffffff ;  /* 0xffffffff07277836 */ /* 0x000fc40000000000 */
[----:B------:R-:W-:Y:S01]  /*0750*/  VIADD R21, R6, 0xffffffff ;  /* 0xffffffff06157836 */ /* 0x000fe20000000000 */
[----:B------:R-:W-:Y:S01]  /*0760*/  VIMNMX R8, PT, PT, R19, R8, PT ;  /* 0x0000000813087248 */ /* 0x000fe20003fe0100 */
[-C--:B------:R-:W-:Y:S01]  /*0770*/  IMAD R20, R4, R39.reuse, RZ ;  /* 0x0000002704147224 */ /* 0x080fe200078e02ff */
[----:B------:R-:W-:Y:S01]  /*0780*/  SHF.R.S32.HI R25, RZ, 0x1f, R39 ;  /* 0x0000001fff197819 */ /* 0x000fe20000011427 */
[----:B------:R-:W-:Y:S01]  /*0790*/  IMAD.WIDE.U32 R38, R14, R39, RZ ;  /* 0x000000270e267225 */ /* 0x000fe200078e00ff */
[----:B------:R-:W-:Y:S02]  /*07a0*/  SHF.R.S32.HI R23, RZ, 0x1f, R21 ;  /* 0x0000001fff177819 */ /* 0x000fe40000011415 */
[----:B------:R-:W-:Y:S01]  /*07b0*/  SHF.R.S32.HI R9, RZ, 0x1f, R8 ;  /* 0x0000001fff097819 */ /* 0x000fe20000011408 */
[----:B------:R-:W-:Y:S02]  /*07c0*/  IMAD R25, R25, R14, R20 ;  /* 0x0000000e19197224 */ /* 0x000fe400078e0214 */
[----:B-1----:R-:W-:-:S02]  /*07d0*/  IMAD R20, R23, R12, RZ ;  /* 0x0000000c17147224 */ /* 0x002fc400078e02ff */
[----:B------:R-:W-:-:S04]  /*07e0*/  IMAD.WIDE.U32 R28, R21, R12, R8 ;  /* 0x0000000c151c7225 */ /* 0x000fc800078e0008 */
[----:B------:R-:W-:Y:S02]  /*07f0*/  IMAD R21, R21, R13, R20 ;  /* 0x0000000d15157224 */ /* 0x000fe400078e0214 */
[----:B------:R-:W-:Y:S01]  /*0800*/  IMAD.IADD R44, R39, 0x1, R25 ;  /* 0x00000001272c7824 */ /* 0x000fe200078e0219 */
[----:B--2---:R-:W-:Y:S01]  /*0810*/  IADD3 R20, P0, P1, R28, R10, R38 ;  /* 0x0000000a1c147210 */ /* 0x004fe2000791e026 */
[----:B------:R-:W-:-:S05]  /*0820*/  IMAD.IADD R30, R29, 0x1, R21 ;  /* 0x000000011d1e7824 */ /* 0x000fca00078e0215 */
[----:B------:R-:W-:-:S05]  /*0830*/  IADD3.X R21, PT, PT, R30, R11, R44, P0, P1 ;  /* 0x0000000b1e157210 */ /* 0x000fca00007e242c */
[----:B------:R-:W2:Y:S02]  /*0840*/  LDG.E.U8 R22, desc[UR4][R20.64+-0x1] ;  /* 0xffffff0414167981 */ /* 0x000ea4000c1e1100 */
[----:B--2---:R-:W-:-:S13]  /*0850*/  ISETP.NE.AND P0, PT, R22, RZ, PT ;  /* 0x000000ff1600720c */ /* 0x004fda0003f05270 */
[----:B------:R-:W-:Y:S05]  /*0860*/  @P0 BRA `(.L_x_3) ;  /* 0x0000000800400947 */ /* 0x000fea0003800000 */
[----:B------:R-:W-:Y:S01]  /*0870*/  SHF.R.S32.HI R25, RZ, 0x1f, R7 ;  /* 0x0000001fff197819 */ /* 0x000fe20000011407 */
[-C--:B------:R-:W-:Y:S02]  /*0880*/  IMAD R24, R4, R7.reuse, RZ ;  /* 0x0000000704187224 */ /* 0x080fe400078e02ff */
[----:B------:R-:W-:-:S04]  /*0890*/  IMAD.WIDE.U32 R22, R14, R7, RZ ;  /* 0x000000070e167225 */ /* 0x000fc800078e00ff */
[----:B------:R-:W-:Y:S01]  /*08a0*/  IMAD R25, R25, R14, R24 ;  /* 0x0000000e19197224 */ /* 0x000fe200078e0218 */
[----:B------:R-:W-:-:S03]  /*08b0*/  IADD3 R24, P0, P1, R28, R10, R22 ;  /* 0x0000000a1c187210 */ /* 0x000fc6000791e016 */
[----:B------:R-:W-:-:S05]  /*08c0*/  IMAD.IADD R40, R23, 0x1, R25 ;  /* 0x0000000117287824 */ /* 0x000fca00078e0219 */
[----:B------:R-:W-:-:S05]  /*08d0*/  IADD3.X R25, PT, PT, R30, R11, R40, P0, P1 ;  /* 0x0000000b1e197210 */ /* 0x000fca00007e2428 */
[----:B------:R-:W2:Y:S02]  /*08e0*/  LDG.E.U8 R26, desc[UR4][R24.64+-0x1] ;  /* 0xffffff04181a7981 */ /* 0x000ea4000c1e1100 */
[----:B--2---:R-:W-:-:S13]  /*08f0*/  ISETP.NE.AND P0, PT, R26, RZ, PT ;  /* 0x000000ff1a00720c */ /* 0x004fda0003f05270 */
[----:B------:R-:W-:Y:S05]  /*0900*/  @P0 BRA `(.L_x_3) ;  /* 0x0000000800180947 */ /* 0x000fea0003800000 */
[----:B------:R-:W-:-:S04]  /*0910*/  VIADD R27, R7, 0x1 ;  /* 0x00000001071b7836 */ /* 0x000fc80000000000 */
[-C--:B------:R-:W-:Y:S01]  /*0920*/  IMAD R31, R4, R27.reuse, RZ ;  /* 0x0000001b041f7224 */ /* 0x080fe200078e02ff */
[----:B------:R-:W-:Y:S01]  /*0930*/  SHF.R.S32.HI R29, RZ, 0x1f, R27 ;  /* 0x0000001fff1d7819 */ /* 0x000fe2000001141b */
        /* <DEDUP_REMOVED lines=8> */
[----:B------:R-:W-:Y:S01]  /*09c0*/  SHF.R.S32.HI R31, RZ, 0x1f, R6 ;  /* 0x0000001fff1f7819 */ /* 0x000fe20000011406 */
[----:B------:R-:W-:-:S04]  /*09d0*/  IMAD.WIDE.U32 R34, R6, R12, R8 ;  /* 0x0000000c06227225 */ /* 0x000fc800078e0008 */
[----:B------:R-:W-:Y:S01]  /*09e0*/  IMAD R31, R31, R12, RZ ;  /* 0x0000000c1f1f7224 */ /* 0x000fe200078e02ff */
[----:B------:R-:W-:-:S03]  /*09f0*/  IADD3 R30, P0, P1, R34, R10, R38 ;  /* 0x0000000a221e7210 */ /* 0x000fc6000791e026 */
[----:B------:R-:W-:-:S04]  /*0a00*/  IMAD R31, R6, R13, R31 ;  /* 0x0000000d061f7224 */ /* 0x000fc800078e021f */
[----:B------:R-:W-:-:S05]  /*0a10*/  IMAD.IADD R36, R35, 0x1, R31 ;  /* 0x0000000123247824 */ /* 0x000fca00078e021f */
[----:B------:R-:W-:-:S05]  /*0a20*/  IADD3.X R31, PT, PT, R36, R11, R44, P0, P1 ;  /* 0x0000000b241f7210 */ /* 0x000fca00007e242c */
[----:B------:R-:W2:Y:S02]  /*0a30*/  LDG.E.U8 R32, desc[UR4][R30.64+-0x1] ;  /* 0xffffff041e207981 */ /* 0x000ea4000c1e1100 */
[----:B--2---:R-:W-:-:S13]  /*0a40*/  ISETP.NE.AND P0, PT, R32, RZ, PT ;  /* 0x000000ff2000720c */ /* 0x004fda0003f05270 */
[----:B------:R-:W-:Y:S05]  /*0a50*/  @P0 BRA `(.L_x_3) ;  /* 0x0000000400c40947 */ /* 0x000fea0003800000 */
[----:B------:R-:W-:-:S04]  /*0a60*/  IADD3 R32, P0, P1, R34, R10, R22 ;  /* 0x0000000a22207210 */ /* 0x000fc8000791e016 */
        /* <DEDUP_REMOVED lines=9> */
[----:B------:R-:W-:-:S04]  /*0b00*/  VIADD R39, R6, 0x1 ;  /* 0x0000000106277836 */ /* 0x000fc80000000000 */
[----:B------:R-:W-:Y:S01]  /*0b10*/  IMAD.WIDE.U32 R36, R39, R12, R8 ;  /* 0x0000000c27247225 */ /* 0x000fe200078e0008 */
[----:B------:R-:W-:Y:S02]  /*0b20*/  SHF.R.S32.HI R41, RZ, 0x1f, R39 ;  /* 0x0000001fff297819 */ /* 0x000fe40000011427 */
[----:B------:R-:W-:-:S03]  /*0b30*/  IADD3 R38, P0, P1, R36, R10, R38 ;  /* 0x0000000a24267210 */ /* 0x000fc6000791e026 */
[----:B------:R-:W-:-:S04]  /*0b40*/  IMAD R41, R41, R12, RZ ;  /* 0x0000000c29297224 */ /* 0x000fc800078e02ff */
        /* <DEDUP_REMOVED lines=70> */
[----:B------:R-:W-:Y:S01]  /*0fb0*/  SHF.R.U32.HI R9, RZ, 0x2, R2 ;  /* 0x00000002ff097819 */ /* 0x000fe20000011602 */
[----:B------:R-:W-:Y:S02]  /*0fc0*/  IMAD.MOV.U32 R10, RZ, RZ, R3 ;  /* 0x000000ffff0a7224 */ /* 0x000fe400078e0003 */
[----:B------:R-:W-:Y:S01]  /*0fd0*/  IMAD.MOV.U32 R3, RZ, RZ, R0 ;  /* 0x000000ffff037224 */ /* 0x000fe200078e0000 */
[----:B------:R-:W-:Y:S01]  /*0fe0*/  LOP3.LUT R9, R9, R2, RZ, 0x3c, !PT ;  /* 0x0000000209097212 */ /* 0x000fe200078e3cff */
[----:B------:R-:W-:Y:S02]  /*0ff0*/  IMAD.MOV.U32 R0, RZ, RZ, R16 ;  /* 0x000000ffff007224 */ /* 0x000fe400078e0010 */
[----:B------:R-:W-:Y:S02]  /*1000*/  IMAD.MOV.U32 R16, RZ, RZ, R17 ;  /* 0x000000ffff107224 */ /* 0x000fe400078e0011 */
[----:B------:R-:W-:Y:S02]  /*1010*/  IMAD.SHL.U32 R2, R9, 0x2, RZ ;  /* 0x0000000209027824 */ /* 0x000fe400078e00ff */
[----:B------:R-:W-:-:S02]  /*1020*/  IMAD.SHL.U32 R11, R16, 0x10, RZ ;  /* 0x00000010100b7824 */ /* 0x000fc400078e00ff */
[----:B------:R-:W-:Y:S02]  /*1030*/  VIADD R18, R18, 0x587c5 ;  /* 0x000587c512127836 */ /* 0x000fe40000000000 */
[----:B------:R-:W-:Y:S01]  /*1040*/  VIADD R5, R5, 0x1 ;  /* 0x0000000105057836 */ /* 0x000fe20000000000 */
[----:B------:R-:W-:-:S04]  /*1050*/  LOP3.LUT R2, R16, R11, R2, 0x96, !PT ;  /* 0x0000000b10027212 */ /* 0x000fc800078e9602 */
[----:B------:R-:W-:Y:S02]  /*1060*/  LOP3.LUT R17, R2, R9, RZ, 0x3c, !PT ;  /* 0x0000000902117212 */ /* 0x000fe400078e3cff */
[----:B0-----:R-:W-:-:S03]  /*1070*/  ISETP.GE.AND P0, PT, R5, UR6, PT ;  /* 0x0000000605007c0c */ /* 0x001fc6000bf06270 */
[----:B------:R-:W-:-:S04]  /*1080*/  IMAD.IADD R2, R17, 0x1, R18 ;  /* 0x0000000111027824 */ /* 0x000fc800078e0212 */
[----:B------:R-:W-:-:S05]  /*1090*/  IMAD.HI.U32 R9, R2, 0x4ec4ec4f, RZ ;  /* 0x4ec4ec4f02097827 */ /* 0x000fca00078e00ff */
[----:B------:R-:W-:-:S05]  /*10a0*/  SHF.R.U32.HI R9, RZ, 0x3, R9 ;  /* 0x00000003ff097819 */ /* 0x000fca0000011609 */
[----:B------:R-:W-:-:S04]  /*10b0*/  IMAD R9, R9, -0x1a, R2 ;  /* 0xffffffe609097824 */ /* 0x000fc800078e0202 */
[----:B------:R-:W-:-:S04]  /*10c0*/  IMAD.SHL.U32 R9, R9, 0x4, RZ ;  /* 0x0000000409097824 */ /* 0x000fc800078e00ff */
[----:B------:R-:W0:Y:S08]  /*10d0*/  LDC R2, c[0x3][R9+0x48] ;  /* 0x00c0120009027b82 */ /* 0x000e300000000800 */
[----:B------:R-:W1:Y:S08]  /*10e0*/  LDC R11, c[0x3][R9+0xb0] ;  /* 0x00c02c00090b7b82 */ /* 0x000e700000000800 */
[----:B------:R-:W2:Y:S01]  /*10f0*/  LDC R23, c[0x3][R9+0x118] ;  /* 0x00c0460009177b82 */ /* 0x000ea20000000800 */
[----:B0-----:R-:W-:-:S02]  /*1100*/  IMAD.IADD R21, R7, 0x1, R2 ;  /* 0x0000000107157824 */ /* 0x001fc400078e0202 */
[----:B------:R-:W-:Y:S02]  /*1110*/  IMAD.MOV.U32 R2, RZ, RZ, R10 ;  /* 0x000000ffff027224 */ /* 0x000fe400078e000a */
[----:B-1----:R-:W-:Y:S02]  /*1120*/  IMAD.IADD R20, R6, 0x1, R11 ;  /* 0x0000000106147824 */ /* 0x002fe400078e020b */
[----:B--2---:R-:W-:Y:S01]  /*1130*/  IMAD.IADD R23, R8, 0x1, R23 ;  /* 0x0000000108177824 */ /* 0x004fe200078e0217 */
[----:B------:R-:W-:Y:S06]  /*1140*/  @!P0 BRA `(.L_x_4) ;  /* 0xfffffff400608947 */ /* 0x000fec000383ffff */
.L_x_2:
[----:B------:R-:W-:Y:S05]  /*1150*/  WARPSYNC.ALL ;  /* 0x0000000000007948 */ /* 0x000fea0003800000 */
[----:B0-----:R-:W-:Y:S05]  /*1160*/  EXIT ;  /* 0x000000000000794d */ /* 0x001fea0003800000 */
.L_x_3:
[----:B------:R-:W-:Y:S01]  /*1170*/  SHF.R.S32.HI R5, RZ, 0x1f, R7 ;  /* 0x0000001fff057819 */ /* 0x000fe20000011407 */
[-C--:B------:R-:W-:Y:S02]  /*1180*/  IMAD R4, R4, R7.reuse, RZ ;  /* 0x0000000704047224 */ /* 0x080fe400078e02ff */
[----:B------:R-:W-:Y:S01]  /*1190*/  IMAD.WIDE.U32 R2, R14, R7, RZ ;  /* 0x000000070e027225 */ /* 0x000fe200078e00ff */
[----:B------:R-:W-:-:S03]  /*11a0*/  SHF.R.S32.HI R7, RZ, 0x1f, R6 ;  /* 0x0000001fff077819 */ /* 0x000fc60000011406 */
[----:B------:R-:W-:Y:S02]  /*11b0*/  IMAD R5, R5, R14, R4 ;  /* 0x0000000e05057224 */ /* 0x000fe400078e0204 */
[-C--:B------:R-:W-:Y:S02]  /*11c0*/  IMAD R7, R7, R12.reuse, RZ ;  /* 0x0000000c07077224 */ /* 0x080fe400078e02ff */
[----:B------:R-:W-:Y:S02]  /*11d0*/  IMAD.IADD R3, R5, 0x1, R3 ;  /* 0x0000000105037824 */ /* 0x000fe400078e0203 */
[C---:B------:R-:W-:Y:S02]  /*11e0*/  IMAD R7, R6.reuse, R13, R7 ;  /* 0x0000000d06077224 */ /* 0x040fe400078e0207 */
[----:B------:R-:W-:-:S03]  /*11f0*/  IMAD.WIDE.U32 R2, R6, R12, R2 ;  /* 0x0000000c06027225 */ /* 0x000fc600078e0002 */
[----:B------:R-:W-:Y:S01]  /*1200*/  IADD3 R2, P0, P1, R2, R10, R8 ;  /* 0x0000000a02027210 */ /* 0x000fe2000791e008 */
[----:B------:R-:W-:-:S05]  /*1210*/  IMAD.IADD R8, R7, 0x1, R3 ;  /* 0x0000000107087824 */ /* 0x000fca00078e0203 */
[----:B------:R-:W-:Y:S02]  /*1220*/  IADD3.X R9, PT, PT, R8, R11, R9, P0, P1 ;  /* 0x0000000b08097210 */ /* 0x000fe400007e2409 */
[----:B------:R-:W-:-:S05]  /*1230*/  LOP3.LUT R8, R2, 0xfffffffc, RZ, 0xc0, !PT ;  /* 0xfffffffc02087812 */ /* 0x000fca00078ec0ff */
[----:B------:R-:W2:Y:S01]  /*1240*/  LD.E R0, desc[UR4][R8.64] ;  /* 0x0000000408007980 */ /* 0x000ea2000c101900 */
[----:B------:R-:W-:Y:S02]  /*1250*/  IMAD.SHL.U32 R2, R2, 0x8, RZ ;  /* 0x0000000802027824 */ /* 0x000fe400078e00ff */
[----:B------:R-:W-:-:S03]  /*1260*/  IMAD.MOV.U32 R3, RZ, RZ, 0xff ;  /* 0x000000ffff037424 */ /* 0x000fc600078e00ff */
[----:B------:R-:W-:-:S04]  /*1270*/  LOP3.LUT R2, R2, 0x18, RZ, 0xc0, !PT ;  /* 0x0000001802027812 */ /* 0x000fc800078ec0ff */
[----:B------:R-:W-:Y:S01]  /*1280*/  SHF.L.U32 R7, R3, R2, RZ ;  /* 0x0000000203077219 */ /* 0x000fe200000006ff */
[----:B------:R-:W-:-:S03]  /*1290*/  IMAD.MOV.U32 R3, RZ, RZ, 0x1 ;  /* 0x00000001ff037424 */ /* 0x000fc600078e00ff */
[----:B--2---:R-:W-:-:S13]  /*12a0*/  LOP3.LUT P0, RZ, R0, R7, RZ, 0xc0, !PT ;  /* 0x0000000700ff7212 */ /* 0x004fda000780c0ff */
[----:B0-----:R-:W-:Y:S05]  /*12b0*/  @P0 EXIT ;  /* 0x000000000000094d */ /* 0x001fea0003800000 */
[----:B------:R-:W-:Y:S01]  /*12c0*/  SHF.L.U32 R5, R3, R2, RZ ;  /* 0x0000000203057219 */ /* 0x000fe200000006ff */
[----:B------:R-:W-:-:S07]  /*12d0*/  IMAD.MOV.U32 R2, RZ, RZ, R0 ;  /* 0x000000ffff027224 */ /* 0x000fce00078e0000 */
.L_x_5:
[C---:B------:R-:W-:Y:S01]  /*12e0*/  LOP3.LUT R3, R2.reuse, R5, RZ, 0xfc, !PT ;  /* 0x0000000502037212 */ /* 0x040fe200078efcff */
[----:B------:R-:W-:Y:S05]  /*12f0*/  YIELD ;  /* 0x0000000000007946 */ /* 0x000fea0003800000 */
[----:B------:R-:W2:Y:S02]  /*1300*/  ATOM.E.CAS.STRONG.GPU PT, R3, [R8], R2, R3 ;  /* 0x000000020803738b */ /* 0x000ea400001ee103 */
[----:B--2---:R-:W-:-:S13]  /*1310*/  ISETP.NE.AND P0, PT, R2, R3, PT ;  /* 0x000000030200720c */ /* 0x004fda0003f05270 */
[----:B------:R-:W-:Y:S05]  /*1320*/  @!P0 EXIT ;  /* 0x000000000000894d */ /* 0x000fea0003800000 */
[----:B------:R-:W-:-:S05]  /*1330*/  IMAD.MOV.U32 R2, RZ, RZ, R3 ;  /* 0x000000ffff027224 */ /* 0x000fca00078e0003 */
[----:B------:R-:W-:-:S13]  /*1340*/  LOP3.LUT P0, RZ, R2, R7, RZ, 0xc0, !PT ;  /* 0x0000000702ff7212 */ /* 0x000fda000780c0ff */
[----:B------:R-:W-:Y:S05]  /*1350*/  @!P0 BRA `(.L_x_5) ;  /* 0xfffffffc00e08947 */ /* 0x000fea000383ffff */
[----:B------:R-:W-:Y:S05]  /*1360*/  EXIT ;  /* 0x000000000000794d */ /* 0x000fea0003800000 */
.L_x_6:
[----:B------:R-:W-:-:S00]  /*1370*/  BRA `(.L_x_6) ;  /* 0xfffffffc00fc7947 */ /* 0x000fc0000383ffff */
[----:B------:R-:W-:-:S00]  /*1380*/  NOP ;  /* 0x0000000000007918 */ /* 0x000fc00000000000 */
[----:B------:R-:W-:-:S00]  /*1390*/  NOP ;  /* 0x0000000000007918 */ /* 0x000fc00000000000 */
[----:B------:R-:W-:-:S00]  /*13a0*/  NOP ;  /* 0x0000000000007918 */ /* 0x000fc00000000000 */
[----:B------:R-:W-:-:S00]  /*13b0*/  NOP ;  /* 0x0000000000007918 */ /* 0x000fc00000000000 */
[----:B------:R-:W-:-:S00]  /*13c0*/  NOP ;  /* 0x0000000000007918 */ /* 0x000fc00000000000 */
[----:B------:R-:W-:-:S00]  /*13d0*/  NOP ;  /* 0x0000000000007918 */ /* 0x000fc00000000000 */
[----:B------:R-:W-:-:S00]  /*13e0*/  NOP ;  /* 0x0000000000007918 */ /* 0x000fc00000000000 */
[----:B------:R-:W-:-:S00]  /*13f0*/  NOP ;  /* 0x0000000000007918 */ /* 0x000fc00000000000 */
.L_x_16:


//--------------------- .text._Z12setup_kernelP17curandStateXORWOWi --------------------------
	.section	.text._Z12setup_kernelP17curandStateXORWOWi,"ax",@progbits
	.align	128
        .global         _Z12setup_kernelP17curandStateXORWOWi
        .type           _Z12setup_kernelP17curandStateXORWOWi,@function
        .size           _Z12setup_kernelP17curandStateXORWOWi,(.L_x_17 - _Z12setup_kernelP17curandStateXORWOWi)
        .other          _Z12setup_kernelP17curandStateXORWOWi,@"STO_CUDA_ENTRY STV_DEFAULT"
_Z12setup_kernelP17curandStateXORWOWi:
.text._Z12setup_kernelP17curandStateXORWOWi:
[----:B------:R-:W-:Y:S01]  /*0000*/  LDC R1, c[0x0][0x37c] ;  /* 0x0000df00ff017b82 */ /* 0x000fe20000000800 */
[----:B------:R-:W0:Y:S07]  /*0010*/  S2R R13, SR_TID.X ;  /* 0x00000000000d7919 */ /* 0x000e2e0000002100 */
[----:B------:R-:W1:Y:S01]  /*0020*/  LDC R3, c[0x0][0x388] ;  /* 0x0000e200ff037b82 */ /* 0x000e620000000800 */
[----:B------:R-:W2:Y:S01]  /*0030*/  LDCU.64 UR4, c[0x0][0x358] ;  /* 0x00006b00ff0477ac */ /* 0x000ea20008000a00 */
[----:B------:R-:W-:Y:S06]  /*0040*/  BSSY.RECONVERGENT B0, `(.L_x_7) ;  /* 0x00000e6000007945 */ /* 0x000fec0003800200 */
[----:B------:R-:W0:Y:S08]  /*0050*/  S2UR UR6, SR_CTAID.X ;  /* 0x00000000000679c3 */ /* 0x000e300000002500 */
[----:B------:R-:W0:Y:S08]  /*0060*/  LDC R2, c[0x0][0x360] ;  /* 0x0000d800ff027b82 */ /* 0x000e300000000800 */
[----:B------:R-:W3:Y:S01]  /*0070*/  LDC.64 R6, c[0x0][0x380] ;  /* 0x0000e000ff067b82 */ /* 0x000ee20000000a00 */
[----:B-1----:R-:W-:-:S02]  /*0080*/  LOP3.LUT R0, R3, 0xaad26b49, RZ, 0x3c, !PT ;  /* 0xaad26b4903007812 */ /* 0x002fc400078e3cff */
[----:B------:R-:W-:Y:S01]  /*0090*/  ISETP.GT.AND P0, PT, R3, -0x1, PT ;  /* 0xffffffff0300780c */ /* 0x000fe20003f04270 */
[----:B------:R-:W-:Y:S02]  /*00a0*/  IMAD.MOV.U32 R3, RZ, RZ, -0x266e14b1 ;  /* 0xd991eb4fff037424 */ /* 0x000fe400078e00ff */
[----:B------:R-:W-:-:S03]  /*00b0*/  IMAD R0, R0, 0x4182bed5, RZ ;  /* 0x4182bed500007824 */ /* 0x000fc600078e02ff */
[----:B------:R-:W-:Y:S01]  /*00c0*/  SEL R3, R3, 0x8bf16996, P0 ;  /* 0x8bf1699603037807 */ /* 0x000fe20000000000 */
[C---:B------:R-:W-:Y:S01]  /*00d0*/  VIADD R5, R0.reuse, 0x75bcd15 ;  /* 0x075bcd1500057836 */ /* 0x040fe20000000000 */
[C---:B------:R-:W-:Y:S01]  /*00e0*/  LOP3.LUT R8, R0.reuse, 0x159a55e5, RZ, 0x3c, !PT ;  /* 0x159a55e500087812 */ /* 0x040fe200078e3cff */
[----:B------:R-:W-:Y:S01]  /*00f0*/  VIADD R11, R0, 0x583f19 ;  /* 0x00583f19000b7836 */ /* 0x000fe20000000000 */
[C---:B------:R-:W-:Y:S01]  /*0100*/  IADD3 R4, PT, PT, R3.reuse, 0x64f0c9, R0 ;  /* 0x0064f0c903047810 */ /* 0x040fe20007ffe000 */
[C---:B------:R-:W-:Y:S01]  /*0110*/  VIADD R9, R3.reuse, 0x1f123bb5 ;  /* 0x1f123bb503097836 */ /* 0x040fe20000000000 */
[----:B------:R-:W-:Y:S01]  /*0120*/  LOP3.LUT R10, R3, 0x5491333, RZ, 0x3c, !PT ;  /* 0x05491333030a7812 */ /* 0x000fe200078e3cff */
[----:B0-----:R-:W-:-:S05]  /*0130*/  IMAD R13, R2, UR6, R13 ;  /* 0x00000006020d7c24 */ /* 0x001fca000f8e020d */
[C---:B------:R-:W-:Y:S01]  /*0140*/  ISETP.NE.AND P0, PT, R13.reuse, RZ, PT ;  /* 0x000000ff0d00720c */ /* 0x040fe20003f05270 */
[----:B---3--:R-:W-:-:S05]  /*0150*/  IMAD.WIDE R6, R13, 0x30, R6 ;  /* 0x000000300d067825 */ /* 0x008fca00078e0206 */
[----:B--2---:R0:W-:Y:S04]  /*0160*/  STG.E.64 desc[UR4][R6.64], R4 ;  /* 0x0000000406007986 */ /* 0x0041e8000c101b04 */
[----:B------:R0:W-:Y:S04]  /*0170*/  STG.E.64 desc[UR4][R6.64+0x8], R8 ;  /* 0x0000080806007986 */ /* 0x0001e8000c101b04 */
[----:B------:R0:W-:Y:S01]  /*0180*/  STG.E.64 desc[UR4][R6.64+0x10], R10 ;  /* 0x0000100a06007986 */ /* 0x0001e2000c101b04 */
[----:B------:R-:W-:Y:S05]  /*0190*/  @!P0 BRA `(.L_x_8) ;  /* 0x0000000c00408947 */ /* 0x000fea0003800000 */
[----:B------:R-:W-:Y:S01]  /*01a0*/  SHF.R.S32.HI R0, RZ, 0x1f, R13 ;  /* 0x0000001fff007819 */ /* 0x000fe2000001140d */
[----:B------:R-:W-:-:S07]  /*01b0*/  IMAD.MOV.U32 R12, RZ, RZ, RZ ;  /* 0x000000ffff0c7224 */ /* 0x000fce00078e00ff */
.L_x_14:
[----:B-1----:R-:W-:Y:S01]  /*01c0*/  LOP3.LUT R2, R13, 0x3, RZ, 0xc0, !PT ;  /* 0x000000030d027812 */ /* 0x002fe200078ec0ff */
[----:B------:R-:W-:Y:S03]  /*01d0*/  BSSY.RECONVERGENT B1, `(.L_x_9) ;  /* 0x00000c6000017945 */ /* 0x000fe60003800200 */
[----:B------:R-:W-:-:S04]  /*01e0*/  ISETP.NE.U32.AND P0, PT, R2, RZ, PT ;  /* 0x000000ff0200720c */ /* 0x000fc80003f05070 */
[----:B------:R-:W-:-:S13]  /*01f0*/  ISETP.NE.AND.EX P0, PT, RZ, RZ, PT, P0 ;  /* 0x000000ffff00720c */ /* 0x000fda0003f05300 */
[----:B------:R-:W-:Y:S05]  /*0200*/  @!P0 BRA `(.L_x_10) ;  /* 0x0000000c00088947 */ /* 0x000fea0003800000 */
[----:B0-----:R-:W0:Y:S01]  /*0210*/  LDC.64 R8, c[0x4][RZ] ;  /* 0x01000000ff087b82 */ /* 0x001e220000000a00 */
[----:B------:R-:W-:Y:S02]  /*0220*/  IMAD.MOV.U32 R14, RZ, RZ, RZ ;  /* 0x000000ffff0e7224 */ /* 0x000fe400078e00ff */
[----:B0-----:R-:W-:-:S07]  /*0230*/  IMAD.WIDE.U32 R8, R12, 0xc80, R8 ;  /* 0x00000c800c087825 */ /* 0x001fce00078e0008 */
.L_x_13:
[----:B-1----:R-:W-:Y:S01]  /*0240*/  IMAD.MOV.U32 R15, RZ, RZ, RZ ;  /* 0x000000ffff0f7224 */ /* 0x002fe200078e00ff */
[----:B------:R-:W-:Y:S01]  /*0250*/  CS2R R2, SRZ ;  /* 0x0000000000027805 */ /* 0x000fe2000001ff00 */
[----:B------:R-:W-:Y:S01]  /*0260*/  IMAD.MOV.U32 R17, RZ, RZ, RZ ;  /* 0x000000ffff117224 */ /* 0x000fe200078e00ff */
[----:B------:R-:W-:-:S07]  /*0270*/  CS2R R4, SRZ ;  /* 0x0000000000047805 */ /* 0x000fce000001ff00 */
.L_x_12:
[----:B------:R-:W-:-:S05]  /*0280*/  IMAD.WIDE.U32 R10, R17, 0x4, R6 ;  /* 0x00000004110a7825 */ /* 0x000fca00078e0006 */
[----:B------:R0:W5:Y:S01]  /*0290*/  LDG.E R16, desc[UR4][R10.64+0x4] ;  /* 0x000004040a107981 */ /* 0x000162000c1e1900 */
[----:B------:R-:W-:-:S07]  /*02a0*/  IMAD.MOV.U32 R19, RZ, RZ, RZ ;  /* 0x000000ffff137224 */ /* 0x000fce00078e00ff */
.L_x_11:
[----:B-----5:R-:W-:Y:S01]  /*02b0*/  SHF.R.U32.HI R24, RZ, R19, R16 ;  /* 0x00000013ff187219 */ /* 0x020fe20000011610 */
[----:B0-----:R-:W-:-:S03]  /*02c0*/  IMAD.SHL.U32 R10, R17, 0x20, RZ ;  /* 0x00000020110a7824 */ /* 0x001fc600078e00ff */
[----:B------:R-:W-:Y:S01]  /*02d0*/  LOP3.LUT R11, R24, 0x1, RZ, 0xc0, !PT ;  /* 0x00000001180b7812 */ /* 0x000fe200078ec0ff */
[----:B------:R-:W-:-:S03]  /*02e0*/  IMAD.IADD R10, R10, 0x1, R19 ;  /* 0x000000010a0a7824 */ /* 0x000fc600078e0213 */
[----:B------:R-:W-:Y:S01]  /*02f0*/  ISETP.NE.U32.AND P0, PT, R11, 0x1, PT ;  /* 0x000000010b00780c */ /* 0x000fe20003f05070 */
[----:B------:R-:W-:-:S03]  /*0300*/  IMAD R11, R10, 0x5, RZ ;  /* 0x000000050a0b7824 */ /* 0x000fc600078e02ff */
[----:B------:R-:W-:Y:S01]  /*0310*/  R2P PR, R24, 0x7e ;  /* 0x0000007e18007804 */ /* 0x000fe20000000000 */
[----:B------:R-:W-:-:S08]  /*0320*/  IMAD.WIDE.U32 R10, R11, 0x4, R8 ;  /* 0x000000040b0a7825 */ /* 0x000fd000078e0008 */
[----:B------:R-:W2:Y:S04]  /*0330*/  @!P0 LDG.E R18, desc[UR4][R10.64] ;  /* 0x000000040a128981 */ /* 0x000ea8000c1e1900 */
[----:B------:R-:W3:Y:S04]  /*0340*/  @!P0 LDG.E R20, desc[UR4][R10.64+0x10] ;  /* 0x000010040a148981 */ /* 0x000ee8000c1e1900 */
[----:B------:R-:W4:Y:S04]  /*0350*/  @P1 LDG.E R22, desc[UR4][R10.64+0x14] ;  /* 0x000014040a161981 */ /* 0x000f28000c1e1900 */
[----:B------:R-:W4:Y:S04]  /*0360*/  @P2 LDG.E R26, desc[UR4][R10.64+0x28] ;  /* 0x000028040a1a2981 */ /* 0x000f28000c1e1900 */
[----:B------:R-:W4:Y:S04]  /*0370*/  @!P0 LDG.E R21, desc[UR4][R10.64+0x4] ;  /* 0x000004040a158981 */ /* 0x000f28000c1e1900 */
[----:B------:R-:W4:Y:S04]  /*0380*/  @!P0 LDG.E R23, desc[UR4][R10.64+0xc] ;  /* 0x00000c040a178981 */ /* 0x000f28000c1e1900 */
[----:B------:R-:W4:Y:S04]  /*0390*/  @P1 LDG.E R25, desc[UR4][R10.64+0x18] ;  /* 0x000018040a191981 */ /* 0x000f28000c1e1900 */
[----:B------:R-:W4:Y:S04]  /*03a0*/  @P3 LDG.E R28, desc[UR4][R10.64+0x3c] ;  /* 0x00003c040a1c3981 */ /* 0x000f28000c1e1900 */
[----:B------:R-:W4:Y:S01]  /*03b0*/  @P6 LDG.E R27, desc[UR4][R10.64+0x7c] ;  /* 0x00007c040a1b6981 */ /* 0x000f22000c1e1900 */
[----:B--2---:R-:W-:-:S03]  /*03c0*/  @!P0 LOP3.LUT R15, R15, R18, RZ, 0x3c, !PT ;  /* 0x000000120f0f8212 */ /* 0x004fc600078e3cff */
[----:B------:R-:W2:Y:S01]  /*03d0*/  @!P0 LDG.E R18, desc[UR4][R10.64+0x8] ;  /* 0x000008040a128981 */ /* 0x000ea2000c1e1900 */
[----:B---3--:R-:W-:-:S03]  /*03e0*/  @!P0 LOP3.LUT R3, R3, R20, RZ, 0x3c, !PT ;  /* 0x0000001403038212 */ /* 0x008fc600078e3cff */
[----:B------:R-:W3:Y:S01]  /*03f0*/  @P1 LDG.E R20, desc[UR4][R10.64+0x24] ;  /* 0x000024040a141981 */ /* 0x000ee2000c1e1900 */
[----:B----4-:R-:W-:-:S03]  /*0400*/  @P1 LOP3.LUT R15, R15, R22, RZ, 0x3c, !PT ;  /* 0x000000160f0f1212 */ /* 0x010fc600078e3cff */
[----:B------:R-:W4:Y:S01]  /*0410*/  @P2 LDG.E R22, desc[UR4][R10.64+0x38] ;  /* 0x000038040a162981 */ /* 0x000f22000c1e1900 */
[----:B------:R-:W-:-:S03]  /*0420*/  @P2 LOP3.LUT R15, R15, R26, RZ, 0x3c, !PT ;  /* 0x0000001a0f0f2212 */ /* 0x000fc600078e3cff */
[----:B------:R-:W4:Y:S01]  /*0430*/  @P4 LDG.E R26, desc[UR4][R10.64+0x50] ;  /* 0x000050040a1a4981 */ /* 0x000f22000c1e1900 */
[----:B------:R-:W-:-:S03]  /*0440*/  @!P0 LOP3.LUT R4, R4, R21, RZ, 0x3c, !PT ;  /* 0x0000001504048212 */ /* 0x000fc600078e3cff */
[----:B------:R-:W4:Y:S01]  /*0450*/  @P1 LDG.E R21, desc[UR4][R10.64+0x20] ;  /* 0x000020040a151981 */ /* 0x000f22000c1e1900 */
[----:B------:R-:W-:-:S03]  /*0460*/  @!P0 LOP3.LUT R2, R2, R23, RZ, 0x3c, !PT ;  /* 0x0000001702028212 */ /* 0x000fc600078e3cff */
[----:B------:R-:W4:Y:S01]  /*0470*/  @P2 LDG.E R23, desc[UR4][R10.64+0x2c] ;  /* 0x00002c040a172981 */ /* 0x000f22000c1e1900 */
[----:B------:R-:W-:-:S03]  /*0480*/  @P1 LOP3.LUT R4, R4, R25, RZ, 0x3c, !PT ;  /* 0x0000001904041212 */ /* 0x000fc600078e3cff */
[----:B------:R-:W4:Y:S01]  /*0490*/  @P2 LDG.E R25, desc[UR4][R10.64+0x34] ;  /* 0x000034040a192981 */ /* 0x000f22000c1e1900 */
[----:B--2---:R-:W-:-:S03]  /*04a0*/  @!P0 LOP3.LUT R5, R5, R18, RZ, 0x3c, !PT ;  /* 0x0000001205058212 */ /* 0x004fc600078e3cff */
[----:B------:R-:W2:Y:S01]  /*04b0*/  @P1 LDG.E R18, desc[UR4][R10.64+0x1c] ;  /* 0x00001c040a121981 */ /* 0x000ea2000c1e1900 */
[----:B---3--:R-:W-:-:S03]  /*04c0*/  @P1 LOP3.LUT R3, R3, R20, RZ, 0x3c, !PT ;  /* 0x0000001403031212 */ /* 0x008fc600078e3cff */
[----:B------:R-:W3:Y:S01]  /*04d0*/  @P2 LDG.E R20, desc[UR4][R10.64+0x30] ;  /* 0x000030040a142981 */ /* 0x000ee2000c1e1900 */
[----:B----4-:R-:W-:-:S03]  /*04e0*/  @P2 LOP3.LUT R3, R3, R22, RZ, 0x3c, !PT ;  /* 0x0000001603032212 */ /* 0x010fc600078e3cff */
[----:B------:R-:W4:Y:S01]  /*04f0*/  @P3 LDG.E R22, desc[UR4][R10.64+0x4c] ;  /* 0x00004c040a163981 */ /* 0x000f22000c1e1900 */
[----:B------:R-:W-:-:S04]  /*0500*/  @P3 LOP3.LUT R15, R15, R28, RZ, 0x3c, !PT ;  /* 0x0000001c0f0f3212 */ /* 0x000fc800078e3cff */
[----:B------:R-:W-:Y:S02]  /*0510*/  @P4 LOP3.LUT R15, R15, R26, RZ, 0x3c, !PT ;  /* 0x0000001a0f0f4212 */ /* 0x000fe400078e3cff */
[----:B------:R-:W-:Y:S01]  /*0520*/  @P1 LOP3.LUT R2, R2, R21, RZ, 0x3c, !PT ;  /* 0x0000001502021212 */ /* 0x000fe200078e3cff */
[----:B------:R-:W4:Y:S04]  /*0530*/  @P5 LDG.E R26, desc[UR4][R10.64+0x64] ;  /* 0x000064040a1a5981 */ /* 0x000f28000c1e1900 */
[----:B------:R-:W4:Y:S01]  /*0540*/  @P3 LDG.E R21, desc[UR4][R10.64+0x40] ;  /* 0x000040040a153981 */ /* 0x000f22000c1e1900 */
[----:B------:R-:W-:Y:S02]  /*0550*/  @P2 LOP3.LUT R4, R4, R23, RZ, 0x3c, !PT ;  /* 0x0000001704042212 */ /* 0x000fe400078e3cff */
[----:B------:R-:W-:Y:S01]  /*0560*/  @P2 LOP3.LUT R2, R2, R25, RZ, 0x3c, !PT ;  /* 0x0000001902022212 */ /* 0x000fe200078e3cff */
[----:B------:R-:W4:Y:S04]  /*0570*/  @P3 LDG.E R23, desc[UR4][R10.64+0x48] ;  /* 0x000048040a173981 */ /* 0x000f28000c1e1900 */
[----:B------:R-:W4:Y:S01]  /*0580*/  @P4 LDG.E R25, desc[UR4][R10.64+0x54] ;  /* 0x000054040a194981 */ /* 0x000f22000c1e1900 */
[----:B--2---:R-:W-:-:S03]  /*0590*/  @P1 LOP3.LUT R5, R5, R18, RZ, 0x3c, !PT ;  /* 0x0000001205051212 */ /* 0x004fc600078e3cff */
[----:B------:R-:W2:Y:S01]  /*05a0*/  @P3 LDG.E R18, desc[UR4][R10.64+0x44] ;  /* 0x000044040a123981 */ /* 0x000ea2000c1e1900 */
[----:B---3--:R-:W-:-:S03]  /*05b0*/  @P2 LOP3.LUT R5, R5, R20, RZ, 0x3c, !PT ;  /* 0x0000001405052212 */ /* 0x008fc600078e3cff */
[----:B------:R-:W3:Y:S01]  /*05c0*/  @P4 LDG.E R20, desc[UR4][R10.64+0x58] ;  /* 0x000058040a144981 */ /* 0x000ee2000c1e1900 */
[----:B----4-:R-:W-:-:S03]  /*05d0*/  @P3 LOP3.LUT R3, R3, R22, RZ, 0x3c, !PT ;  /* 0x0000001603033212 */ /* 0x010fc600078e3cff */
[----:B------:R-:W4:Y:S01]  /*05e0*/  @P4 LDG.E R22, desc[UR4][R10.64+0x60] ;  /* 0x000060040a164981 */ /* 0x000f22000c1e1900 */
[----:B------:R-:W-:Y:S02]  /*05f0*/  LOP3.LUT P0, RZ, R24, 0x80, RZ, 0xc0, !PT ;  /* 0x0000008018ff7812 */ /* 0x000fe4000780c0ff */
[----:B------:R-:W-:Y:S02]  /*0600*/  @P5 LOP3.LUT R15, R15, R26, RZ, 0x3c, !PT ;  /* 0x0000001a0f0f5212 */ /* 0x000fe400078e3cff */
[----:B------:R-:W4:Y:S01]  /*0610*/  @P6 LDG.E R26, desc[UR4][R10.64+0x78] ;  /* 0x000078040a1a6981 */ /* 0x000f22000c1e1900 */
[----:B------:R-:W-:-:S03]  /*0620*/  @P3 LOP3.LUT R4, R4, R21, RZ, 0x3c, !PT ;  /* 0x0000001504043212 */ /* 0x000fc600078e3cff */
[----:B------:R-:W4:Y:S01]  /*0630*/  @P4 LDG.E R21, desc[UR4][R10.64+0x5c] ;  /* 0x00005c040a154981 */ /* 0x000f22000c1e1900 */
[----:B------:R-:W-:-:S03]  /*0640*/  @P3 LOP3.LUT R2, R2, R23, RZ, 0x3c, !PT ;  /* 0x0000001702023212 */ /* 0x000fc600078e3cff */
[----:B------:R-:W4:Y:S01]  /*0650*/  @P5 LDG.E R23, desc[UR4][R10.64+0x68] ;  /* 0x000068040a175981 */ /* 0x000f22000c1e1900 */
[----:B------:R-:W-:-:S03]  /*0660*/  @P4 LOP3.LUT R4, R4, R25, RZ, 0x3c, !PT ;  /* 0x0000001904044212 */ /* 0x000fc600078e3cff */
[----:B------:R-:W4:Y:S01]  /*0670*/  @P5 LDG.E R25, desc[UR4][R10.64+0x70] ;  /* 0x000070040a195981 */ /* 0x000f22000c1e1900 */
[----:B--2---:R-:W-:-:S03]  /*0680*/  @P3 LOP3.LUT R5, R5, R18, RZ, 0x3c, !PT ;  /* 0x0000001205053212 */ /* 0x004fc600078e3cff */
[----:B------:R-:W2:Y:S01]  /*0690*/  @P5 LDG.E R18, desc[UR4][R10.64+0x6c] ;  /* 0x00006c040a125981 */ /* 0x000ea2000c1e1900 */
[----:B---3--:R-:W-:-:S03]  /*06a0*/  @P4 LOP3.LUT R5, R5, R20, RZ, 0x3c, !PT ;  /* 0x0000001405054212 */ /* 0x008fc600078e3cff */
[----:B------:R-:W3:Y:S01]  /*06b0*/  @P5 LDG.E R20, desc[UR4][R10.64+0x74] ;  /* 0x000074040a145981 */ /* 0x000ee2000c1e1900 */
[----:B----4-:R-:W-:-:S03]  /*06c0*/  @P4 LOP3.LUT R3, R3, R22, RZ, 0x3c, !PT ;  /* 0x0000001603034212 */ /* 0x010fc600078e3cff */
[----:B------:R-:W4:Y:S01]  /*06d0*/  @P0 LDG.E R22, desc[UR4][R10.64+0x8c] ;  /* 0x00008c040a160981 */ /* 0x000f22000c1e1900 */
[----:B------:R-:W-:-:S03]  /*06e0*/  @P6 LOP3.LUT R15, R15, R26, RZ, 0x3c, !PT ;  /* 0x0000001a0f0f6212 */ /* 0x000fc600078e3cff */
        /* <DEDUP_REMOVED lines=13> */
[----:B------:R-:W-:Y:S02]  /*07c0*/  @P6 LOP3.LUT R4, R4, R27, RZ, 0x3c, !PT ;  /* 0x0000001b04046212 */ /* 0x000fe400078e3cff */
[----:B------:R-:W-:Y:S02]  /*07d0*/  @P6 LOP3.LUT R2, R2, R21, RZ, 0x3c, !PT ;  /* 0x0000001502026212 */ /* 0x000fe400078e3cff */
[----:B------:R-:W-:Y:S02]  /*07e0*/  @P0 LOP3.LUT R4, R4, R23, RZ, 0x3c, !PT ;  /* 0x0000001704040212 */ /* 0x000fe400078e3cff */
[----:B------:R-:W-:Y:S02]  /*07f0*/  @P0 LOP3.LUT R2, R2, R25, RZ, 0x3c, !PT ;  /* 0x0000001902020212 */ /* 0x000fe400078e3cff */
[----:B--2---:R-:W-:Y:S02]  /*0800*/  @P6 LOP3.LUT R5, R5, R18, RZ, 0x3c, !PT ;  /* 0x0000001205056212 */ /* 0x004fe400078e3cff */
[----:B---3--:R-:W-:-:S02]  /*0810*/  @P6 LOP3.LUT R3, R3, R20, RZ, 0x3c, !PT ;  /* 0x0000001403036212 */ /* 0x008fc400078e3cff */
[----:B----4-:R-:W-:Y:S02]  /*0820*/  @P0 LOP3.LUT R5, R5, R22, RZ, 0x3c, !PT ;  /* 0x0000001605050212 */ /* 0x010fe400078e3cff */
[----:B------:R-:W-:Y:S02]  /*0830*/  @P0 LOP3.LUT R3, R3, R26, RZ, 0x3c, !PT ;  /* 0x0000001a03030212 */ /* 0x000fe400078e3cff */
[----:B------:R-:W-:-:S13]  /*0840*/  R2P PR, R24.B1, 0x7f ;  /* 0x0000007f18007804 */ /* 0x000fda0000001000 */
[----:B------:R-:W2:Y:S04]  /*0850*/  @P0 LDG.E R18, desc[UR4][R10.64+0xa0] ;  /* 0x0000a0040a120981 */ /* 0x000ea8000c1e1900 */
[----:B------:R-:W3:Y:S04]  /*0860*/  @P1 LDG.E R22, desc[UR4][R10.64+0xb4] ;  /* 0x0000b4040a161981 */ /* 0x000ee8000c1e1900 */
[----:B------:R-:W4:Y:S04]  /*0870*/  @P2 LDG.E R26, desc[UR4][R10.64+0xc8] ;  /* 0x0000c8040a1a2981 */ /* 0x000f28000c1e1900 */
[----:B------:R-:W4:Y:S04]  /*0880*/  @P3 LDG.E R28, desc[UR4][R10.64+0xdc] ;  /* 0x0000dc040a1c3981 */ /* 0x000f28000c1e1900 */
[----:B------:R-:W4:Y:S04]  /*0890*/  @P0 LDG.E R23, desc[UR4][R10.64+0xa4] ;  /* 0x0000a4040a170981 */ /* 0x000f28000c1e1900 */
[----:B------:R-:W4:Y:S04]  /*08a0*/  @P0 LDG.E R20, desc[UR4][R10.64+0xa8] ;  /* 0x0000a8040a140981 */ /* 0x000f28000c1e1900 */
[----:B------:R-:W4:Y:S04]  /*08b0*/  @P4 LDG.E R25, desc[UR4][R10.64+0xf0] ;  /* 0x0000f0040a194981 */ /* 0x000f28000c1e1900 */
        /* <DEDUP_REMOVED lines=21> */
[----:B------:R-:W-:Y:S02]  /*0a10*/  LOP3.LUT P0, RZ, R24, 0x8000, RZ, 0xc0, !PT ;  /* 0x0000800018ff7812 */ /* 0x000fe4000780c0ff */
[----:B----4-:R-:W-:Y:S01]  /*0a20*/  @P5 LOP3.LUT R15, R15, R26, RZ, 0x3c, !PT ;  /* 0x0000001a0f0f5212 */ /* 0x010fe200078e3cff */
[----:B------:R-:W4:Y:S04]  /*0a30*/  @P3 LDG.E R24, desc[UR4][R10.64+0xe4] ;  /* 0x0000e4040a183981 */ /* 0x000f28000c1e1900 */
[----:B------:R-:W2:Y:S01]  /*0a40*/  @P6 LDG.E R26, desc[UR4][R10.64+0x118] ;  /* 0x000118040a1a6981 */ /* 0x000ea2000c1e1900 */
        /* <DEDUP_REMOVED lines=8> */
[----:B---3--:R-:W-:-:S03]  /*0ad0*/  @P2 LOP3.LUT R3, R3, R22, RZ, 0x3c, !PT ;  /* 0x0000001603032212 */ /* 0x008fc600078e3cff */
[----:B------:R-:W3:Y:S01]  /*0ae0*/  @P4 LDG.E R22, desc[UR4][R10.64+0x100] ;  /* 0x000100040a164981 */ /* 0x000ee2000c1e1900 */
[----:B--2---:R-:W-:-:S03]  /*0af0*/  @P6 LOP3.LUT R15, R15, R26, RZ, 0x3c, !PT ;  /* 0x0000001a0f0f6212 */ /* 0x004fc600078e3cff */
[----:B------:R-:W2:Y:S01]  /*0b00*/  @P0 LDG.E R26, desc[UR4][R10.64+0x12c] ;  /* 0x00012c040a1a0981 */ /* 0x000ea2000c1e1900 */
[----:B----4-:R-:W-:-:S03]  /*0b10*/  @P2 LOP3.LUT R2, R2, R23, RZ, 0x3c, !PT ;  /* 0x0000001702022212 */ /* 0x010fc600078e3cff */
[----:B------:R-:W4:Y:S01]  /*0b20*/  @P4 LDG.E R23, desc[UR4][R10.64+0xfc] ;  /* 0x0000fc040a174981 */ /* 0x000f22000c1e1900 */
[----:B------:R-:W-:-:S03]  /*0b30*/  @P2 LOP3.LUT R5, R5, R20, RZ, 0x3c, !PT ;  /* 0x0000001405052212 */ /* 0x000fc600078e3cff */
[----:B------:R-:W4:Y:S01]  /*0b40*/  @P4 LDG.E R20, desc[UR4][R10.64+0xf8] ;  /* 0x0000f8040a144981 */ /* 0x000f22000c1e1900 */
[----:B------:R-:W-:Y:S02]  /*0b50*/  @P3 LOP3.LUT R2, R2, R27, RZ, 0x3c, !PT ;  /* 0x0000001b02023212 */ /* 0x000fe400078e3cff */
[----:B------:R-:W-:Y:S01]  /*0b60*/  @P3 LOP3.LUT R4, R4, R25, RZ, 0x3c, !PT ;  /* 0x0000001904043212 */ /* 0x000fe200078e3cff */
[----:B------:R-:W4:Y:S01]  /*0b70*/  @P5 LDG.E R27, desc[UR4][R10.64+0x110] ;  /* 0x000110040a1b5981 */ /* 0x000f22000c1e1900 */
[----:B------:R-:W-:-:S03]  /*0b80*/  @P3 LOP3.LUT R5, R5, R24, RZ, 0x3c, !PT ;  /* 0x0000001805053212 */ /* 0x000fc600078e3cff */
[----:B------:R-:W4:Y:S04]  /*0b90*/  @P5 LDG.E R25, desc[UR4][R10.64+0x108] ;  /* 0x000108040a195981 */ /* 0x000f28000c1e1900 */
        /* <DEDUP_REMOVED lines=19> */
[----:B------:R-:W-:-:S05]  /*0cd0*/  VIADD R19, R19, 0x10 ;  /* 0x0000001013137836 */ /* 0x000fca0000000000 */
[----:B------:R-:W-:Y:S02]  /*0ce0*/  ISETP.NE.AND P1, PT, R19, 0x20, PT ;  /* 0x000000201300780c */ /* 0x000fe40003f25270 */
[----:B------:R-:W-:Y:S02]  /*0cf0*/  @P5 LOP3.LUT R3, R3, R18, RZ, 0x3c, !PT ;  /* 0x0000001203035212 */ /* 0x000fe400078e3cff */
[----:B------:R-:W-:Y:S02]  /*0d00*/  @P6 LOP3.LUT R4, R4, R21, RZ, 0x3c, !PT ;  /* 0x0000001504046212 */ /* 0x000fe400078e3cff */
[----:B---3--:R-:W-:-:S04]  /*0d10*/  @P6 LOP3.LUT R3, R3, R22, RZ, 0x3c, !PT ;  /* 0x0000001603036212 */ /* 0x008fc800078e3cff */
[----:B--2---:R-:W-:Y:S02]  /*0d20*/  @P0 LOP3.LUT R3, R3, R26, RZ, 0x3c, !PT ;  /* 0x0000001a03030212 */ /* 0x004fe400078e3cff */
[----:B----4-:R-:W-:Y:S02]  /*0d30*/  @P6 LOP3.LUT R2, R2, R23, RZ, 0x3c, !PT ;  /* 0x0000001702026212 */ /* 0x010fe400078e3cff */
[----:B------:R-:W-:Y:S02]  /*0d40*/  @P6 LOP3.LUT R5, R5, R20, RZ, 0x3c, !PT ;  /* 0x0000001405056212 */ /* 0x000fe400078e3cff */
[----:B------:R-:W-:Y:S02]  /*0d50*/  @P0 LOP3.LUT R2, R2, R27, RZ, 0x3c, !PT ;  /* 0x0000001b02020212 */ /* 0x000fe400078e3cff */
[----:B------:R-:W-:Y:S02]  /*0d60*/  @P0 LOP3.LUT R4, R4, R25, RZ, 0x3c, !PT ;  /* 0x0000001904040212 */ /* 0x000fe400078e3cff */
[----:B------:R-:W-:Y:S01]  /*0d70*/  @P0 LOP3.LUT R5, R5, R24, RZ, 0x3c, !PT ;  /* 0x0000001805050212 */ /* 0x000fe200078e3cff */
[----:B------:R-:W-:Y:S06]  /*0d80*/  @P1 BRA `(.L_x_11) ;  /* 0xfffffff400481947 */ /* 0x000fec000383ffff */
[----:B------:R-:W-:-:S05]  /*0d90*/  VIADD R17, R17, 0x1 ;  /* 0x0000000111117836 */ /* 0x000fca0000000000 */
[----:B------:R-:W-:-:S13]  /*0da0*/  ISETP.NE.AND P0, PT, R17, 0x5, PT ;  /* 0x000000051100780c */ /* 0x000fda0003f05270 */
[----:B------:R-:W-:Y:S05]  /*0db0*/  @P0 BRA `(.L_x_12) ;  /* 0xfffffff400300947 */ /* 0x000fea000383ffff */
[----:B------:R1:W-:Y:S01]  /*0dc0*/  STG.E.64 desc[UR4][R6.64+0x8], R4 ;  /* 0x0000080406007986 */ /* 0x0003e2000c101b04 */
[----:B------:R-:W-:Y:S01]  /*0dd0*/  VIADD R14, R14, 0x1 ;  /* 0x000000010e0e7836 */ /* 0x000fe20000000000 */
[----:B------:R-:W-:Y:S02]  /*0de0*/  LOP3.LUT R11, R13, 0x3, RZ, 0xc0, !PT ;  /* 0x000000030d0b7812 */ /* 0x000fe400078ec0ff */
[----:B------:R1:W-:Y:S02]  /*0df0*/  STG.E.64 desc[UR4][R6.64+0x10], R2 ;  /* 0x0000100206007986 */ /* 0x0003e4000c101b04 */
[----:B------:R-:W-:Y:S02]  /*0e00*/  ISETP.GE.U32.AND P0, PT, R14, R11, PT ;  /* 0x0000000b0e00720c */ /* 0x000fe40003f06070 */
[----:B------:R1:W-:Y:S11]  /*0e10*/  STG.E desc[UR4][R6.64+0x4], R15 ;  /* 0x0000040f06007986 */ /* 0x0003f6000c101904 */
[----:B------:R-:W-:Y:S05]  /*0e20*/  @!P0 BRA `(.L_x_13) ;  /* 0xfffffff400048947 */ /* 0x000fea000383ffff */
.L_x_10:
[----:B------:R-:W-:Y:S05]  /*0e30*/  BSYNC.RECONVERGENT B1 ;  /* 0x0000000000017941 */ /* 0x000fea0003800200 */
.L_x_9:
[C---:B------:R-:W-:Y:S01]  /*0e40*/  ISETP.GT.U32.AND P0, PT, R13.reuse, 0x3, PT ;  /* 0x000000030d00780c */ /* 0x040fe20003f04070 */
[----:B------:R-:W-:Y:S01]  /*0e50*/  VIADD R12, R12, 0x1 ;  /* 0x000000010c0c7836 */ /* 0x000fe20000000000 */
[--C-:B------:R-:W-:Y:S02]  /*0e60*/  SHF.R.U64 R13, R13, 0x2, R0.reuse ;  /* 0x000000020d0d7819 */ /* 0x100fe40000001200 */
[----:B------:R-:W-:Y:S02]  /*0e70*/  ISETP.GT.U32.AND.EX P0, PT, R0, RZ, PT, P0 ;  /* 0x000000ff0000720c */ /* 0x000fe40003f04100 */
[----:B------:R-:W-:-:S11]  /*0e80*/  SHF.R.U32.HI R0, RZ, 0x2, R0 ;  /* 0x00000002ff007819 */ /* 0x000fd60000011600 */
[----:B------:R-:W-:Y:S05]  /*0e90*/  @P0 BRA `(.L_x_14) ;  /* 0xfffffff000c80947 */ /* 0x000fea000383ffff */
.L_x_8:
[----:B------:R-:W-:Y:S05]  /*0ea0*/  BSYNC.RECONVERGENT B0 ;  /* 0x0000000000007941 */ /* 0x000fea0003800200 */
.L_x_7:
[----:B------:R-:W-:Y:S04]  /*0eb0*/  STG.E.64 desc[UR4][R6.64+0x18], RZ ;  /* 0x000018ff06007986 */ /* 0x000fe8000c101b04 */
[----:B------:R-:W-:Y:S04]  /*0ec0*/  STG.E desc[UR4][R6.64+0x20], RZ ;  /* 0x000020ff06007986 */ /* 0x000fe8000c101904 */
[----:B------:R-:W-:Y:S01]  /*0ed0*/  STG.E.64 desc[UR4][R6.64+0x28], RZ ;  /* 0x000028ff06007986 */ /* 0x000fe2000c101b04 */
[----:B------:R-:W-:Y:S05]  /*0ee0*/  EXIT ;  /* 0x000000000000794d */ /* 0x000fea0003800000 */
.L_x_15:
        /* <DEDUP_REMOVED lines=9> */
.L_x_17:


//--------------------- .nv.global.init           --------------------------
	.section	.nv.global.init,"aw",@progbits
	.align	4
.nv.global.init:
	.type		mrg32k3aM1SubSeq,@object
	.size		mrg32k3aM1SubSeq,(mrg32k3aM2SubSeq - mrg32k3aM1SubSeq)
mrg32k3aM1SubSeq:
        /*0000*/ 	.byte	0x0b, 0xcc, 0xee, 0x04, 0x73, 0x29, 0x8b, 0x6f, 0xf6, 0x53, 0x03, 0xf6, 0x23, 0xf6, 0xea, 0xda
        /* <DEDUP_REMOVED lines=125> */
	.type		mrg32k3aM2SubSeq,@object
	.size		mrg32k3aM2SubSeq,(mrg32k3aM1 - mrg32k3aM2SubSeq)
mrg32k3aM2SubSeq:
        /* <DEDUP_REMOVED lines=126> */
	.type		mrg32k3aM1,@object
	.size		mrg32k3aM1,(mrg32k3aM1Seq - mrg32k3aM1)
mrg32k3aM1:
        /* <DEDUP_REMOVED lines=144> */
	.type		mrg32k3aM1Seq,@object
	.size		mrg32k3aM1Seq,(mrg32k3aM2 - mrg32k3aM1Seq)
mrg32k3aM1Seq:
        /* <DEDUP_REMOVED lines=144> */
	.type		mrg32k3aM2,@object
	.size		mrg32k3aM2,(mrg32k3aM2Seq - mrg32k3aM2)
mrg32k3aM2:
        /* <DEDUP_REMOVED lines=144> */
	.type		mrg32k3aM2Seq,@object
	.size		mrg32k3aM2Seq,(precalc_xorwow_matrix - mrg32k3aM2Seq)
mrg32k3aM2Seq:
        /* <DEDUP_REMOVED lines=144> */
	.type		precalc_xorwow_matrix,@object
	.size		precalc_xorwow_matrix,(precalc_xorwow_offset_matrix - precalc_xorwow_matrix)
precalc_xorwow_matrix:
        /* <DEDUP_REMOVED lines=6400> */
	.type		precalc_xorwow_offset_matrix,@object
	.size		precalc_xorwow_offset_matrix,(.L_1 - precalc_xorwow_offset_matrix)
precalc_xorwow_offset_matrix:
        /* <DEDUP_REMOVED lines=6400> */
.L_1:


//--------------------- .nv.shared.reserved.0     --------------------------
	.section	.nv.shared.reserved.0,"aw",@nobits
	.weak		__nv_reservedSMEM_offset_0_alias
	.size		__nv_reservedSMEM_offset_0_alias, 0, 64
	.other		__nv_reservedSMEM_offset_0_alias,@"STO_CUDA_RESERVED_SHARED STV_DEFAULT"
__nv_reservedSMEM_offset_0_alias:
	.zero		0
	.zero		64


//--------------------- .nv.constant0._Z10dla_kernel14cudaPitchedPtrP17curandStateXORWOWii --------------------------
	.section	.nv.constant0._Z10dla_kernel14cudaPitchedPtrP17curandStateXORWOWii,"a",@progbits
	.sectionflags	@""
	.align	4
.nv.constant0._Z10dla_kernel14cudaPitchedPtrP17curandStateXORWOWii:
	.zero		944


//--------------------- .nv.constant0._Z12setup_kernelP17curandStateXORWOWi --------------------------
	.section	.nv.constant0._Z12setup_kernelP17curandStateXORWOWi,"a",@progbits
	.sectionflags	@""
	.align	4
.nv.constant0._Z12setup_kernelP17curandStateXORWOWi:
	.zero		908


//--------------------- SYMBOLS --------------------------

	.type		.nv.reservedSmem.offset0,@object
	.size		.nv.reservedSmem.offset0,0x4
